//
// Generated by NVIDIA NVVM Compiler
//
// Compiler Build ID: CL-36424714
// Cuda compilation tools, release 13.0, V13.0.88
// Based on NVVM 20.0.0
//

.version 9.0
.target sm_100
.address_size 64

	// .globl	_Z9compute_zPiS_S_PfS0_S0_S0_

.visible .entry _Z9compute_zPiS_S_PfS0_S0_S0_(
	.param .u64 .ptr .align 1 _Z9compute_zPiS_S_PfS0_S0_S0__param_0,
	.param .u64 .ptr .align 1 _Z9compute_zPiS_S_PfS0_S0_S0__param_1,
	.param .u64 .ptr .align 1 _Z9compute_zPiS_S_PfS0_S0_S0__param_2,
	.param .u64 .ptr .align 1 _Z9compute_zPiS_S_PfS0_S0_S0__param_3,
	.param .u64 .ptr .align 1 _Z9compute_zPiS_S_PfS0_S0_S0__param_4,
	.param .u64 .ptr .align 1 _Z9compute_zPiS_S_PfS0_S0_S0__param_5,
	.param .u64 .ptr .align 1 _Z9compute_zPiS_S_PfS0_S0_S0__param_6
)
{
	.reg .pred 	%p<16>;
	.reg .b32 	%r<36>;
	.reg .b32 	%f<134>;
	.reg .b64 	%rd<25>;

	ld.param.u64 	%rd14, [_Z9compute_zPiS_S_PfS0_S0_S0__param_0];
	ld.param.u64 	%rd8, [_Z9compute_zPiS_S_PfS0_S0_S0__param_1];
	ld.param.u64 	%rd9, [_Z9compute_zPiS_S_PfS0_S0_S0__param_2];
	ld.param.u64 	%rd10, [_Z9compute_zPiS_S_PfS0_S0_S0__param_3];
	ld.param.u64 	%rd11, [_Z9compute_zPiS_S_PfS0_S0_S0__param_4];
	ld.param.u64 	%rd12, [_Z9compute_zPiS_S_PfS0_S0_S0__param_5];
	ld.param.u64 	%rd13, [_Z9compute_zPiS_S_PfS0_S0_S0__param_6];
	cvta.to.global.u64 	%rd15, %rd14;
	mov.u32 	%r9, %ctaid.x;
	mov.u32 	%r10, %ntid.x;
	mov.u32 	%r11, %tid.x;
	mad.lo.s32 	%r1, %r9, %r10, %r11;
	ld.global.u32 	%r2, [%rd15];
	setp.ge.s32 	%p1, %r1, %r2;
	@%p1 bra 	$L__BB0_5;
	cvta.to.global.u64 	%rd16, %rd8;
	ld.global.u32 	%r3, [%rd16];
	setp.lt.s32 	%p2, %r3, 1;
	mov.f32 	%f132, 0f00000000;
	mov.f32 	%f133, %f132;
	@%p2 bra 	$L__BB0_4;
	neg.s32 	%r35, %r3;
	cvta.to.global.u64 	%rd1, %rd9;
	cvta.to.global.u64 	%rd23, %rd10;
	cvta.to.global.u64 	%rd24, %rd11;
	mov.f32 	%f133, 0f00000000;
	mov.u32 	%r34, %r1;
	mov.f32 	%f132, %f133;
$L__BB0_3:
	mul.wide.s32 	%rd17, %r34, 4;
	add.s64 	%rd18, %rd1, %rd17;
	ld.global.u32 	%r12, [%rd18];
	cvt.rn.f32.s32 	%f9, %r12;
	ld.global.f32 	%f10, [%rd23];
	setp.lt.f32 	%p3, %f10, 0f00800000;
	mul.f32 	%f11, %f10, 0f4B000000;
	selp.f32 	%f12, %f11, %f10, %p3;
	selp.f32 	%f13, 0fC1B80000, 0f00000000, %p3;
	mov.b32 	%r13, %f12;
	add.s32 	%r14, %r13, -1059760811;
	and.b32  	%r15, %r14, -8388608;
	sub.s32 	%r16, %r13, %r15;
	mov.b32 	%f14, %r16;
	cvt.rn.f32.s32 	%f15, %r15;
	fma.rn.f32 	%f16, %f15, 0f34000000, %f13;
	add.f32 	%f17, %f14, 0fBF800000;
	fma.rn.f32 	%f18, %f17, 0fBE055027, 0f3E1039F6;
	fma.rn.f32 	%f19, %f18, %f17, 0fBDF8CDCC;
	fma.rn.f32 	%f20, %f19, %f17, 0f3E0F2955;
	fma.rn.f32 	%f21, %f20, %f17, 0fBE2AD8B9;
	fma.rn.f32 	%f22, %f21, %f17, 0f3E4CED0B;
	fma.rn.f32 	%f23, %f22, %f17, 0fBE7FFF22;
	fma.rn.f32 	%f24, %f23, %f17, 0f3EAAAA78;
	fma.rn.f32 	%f25, %f24, %f17, 0fBF000000;
	mul.f32 	%f26, %f17, %f25;
	fma.rn.f32 	%f27, %f26, %f17, %f17;
	fma.rn.f32 	%f28, %f16, 0f3F317218, %f27;
	setp.gt.u32 	%p4, %r13, 2139095039;
	fma.rn.f32 	%f29, %f12, 0f7F800000, 0f7F800000;
	selp.f32 	%f30, %f29, %f28, %p4;
	setp.eq.f32 	%p5, %f12, 0f00000000;
	selp.f32 	%f31, 0fFF800000, %f30, %p5;
	fma.rn.f32 	%f32, %f31, %f9, %f132;
	sub.s32 	%r17, 1, %r12;
	cvt.rn.f32.s32 	%f33, %r17;
	mov.f32 	%f34, 0f3F800000;
	sub.f32 	%f35, %f34, %f10;
	setp.lt.f32 	%p6, %f35, 0f00800000;
	mul.f32 	%f36, %f35, 0f4B000000;
	selp.f32 	%f37, %f36, %f35, %p6;
	selp.f32 	%f38, 0fC1B80000, 0f00000000, %p6;
	mov.b32 	%r18, %f37;
	add.s32 	%r19, %r18, -1059760811;
	and.b32  	%r20, %r19, -8388608;
	sub.s32 	%r21, %r18, %r20;
	mov.b32 	%f39, %r21;
	cvt.rn.f32.s32 	%f40, %r20;
	fma.rn.f32 	%f41, %f40, 0f34000000, %f38;
	add.f32 	%f42, %f39, 0fBF800000;
	fma.rn.f32 	%f43, %f42, 0fBE055027, 0f3E1039F6;
	fma.rn.f32 	%f44, %f43, %f42, 0fBDF8CDCC;
	fma.rn.f32 	%f45, %f44, %f42, 0f3E0F2955;
	fma.rn.f32 	%f46, %f45, %f42, 0fBE2AD8B9;
	fma.rn.f32 	%f47, %f46, %f42, 0f3E4CED0B;
	fma.rn.f32 	%f48, %f47, %f42, 0fBE7FFF22;
	fma.rn.f32 	%f49, %f48, %f42, 0f3EAAAA78;
	fma.rn.f32 	%f50, %f49, %f42, 0fBF000000;
	mul.f32 	%f51, %f42, %f50;
	fma.rn.f32 	%f52, %f51, %f42, %f42;
	fma.rn.f32 	%f53, %f41, 0f3F317218, %f52;
	setp.gt.u32 	%p7, %r18, 2139095039;
	fma.rn.f32 	%f54, %f37, 0f7F800000, 0f7F800000;
	selp.f32 	%f55, %f54, %f53, %p7;
	setp.eq.f32 	%p8, %f37, 0f00000000;
	selp.f32 	%f56, 0fFF800000, %f55, %p8;
	fma.rn.f32 	%f132, %f56, %f33, %f32;
	ld.global.f32 	%f57, [%rd24];
	setp.lt.f32 	%p9, %f57, 0f00800000;
	mul.f32 	%f58, %f57, 0f4B000000;
	selp.f32 	%f59, %f58, %f57, %p9;
	selp.f32 	%f60, 0fC1B80000, 0f00000000, %p9;
	mov.b32 	%r22, %f59;
	add.s32 	%r23, %r22, -1059760811;
	and.b32  	%r24, %r23, -8388608;
	sub.s32 	%r25, %r22, %r24;
	mov.b32 	%f61, %r25;
	cvt.rn.f32.s32 	%f62, %r24;
	fma.rn.f32 	%f63, %f62, 0f34000000, %f60;
	add.f32 	%f64, %f61, 0fBF800000;
	fma.rn.f32 	%f65, %f64, 0fBE055027, 0f3E1039F6;
	fma.rn.f32 	%f66, %f65, %f64, 0fBDF8CDCC;
	fma.rn.f32 	%f67, %f66, %f64, 0f3E0F2955;
	fma.rn.f32 	%f68, %f67, %f64, 0fBE2AD8B9;
	fma.rn.f32 	%f69, %f68, %f64, 0f3E4CED0B;
	fma.rn.f32 	%f70, %f69, %f64, 0fBE7FFF22;
	fma.rn.f32 	%f71, %f70, %f64, 0f3EAAAA78;
	fma.rn.f32 	%f72, %f71, %f64, 0fBF000000;
	mul.f32 	%f73, %f64, %f72;
	fma.rn.f32 	%f74, %f73, %f64, %f64;
	fma.rn.f32 	%f75, %f63, 0f3F317218, %f74;
	setp.gt.u32 	%p10, %r22, 2139095039;
	fma.rn.f32 	%f76, %f59, 0f7F800000, 0f7F800000;
	selp.f32 	%f77, %f76, %f75, %p10;
	setp.eq.f32 	%p11, %f59, 0f00000000;
	selp.f32 	%f78, 0fFF800000, %f77, %p11;
	fma.rn.f32 	%f79, %f78, %f9, %f133;
	sub.f32 	%f80, %f34, %f57;
	setp.lt.f32 	%p12, %f80, 0f00800000;
	mul.f32 	%f81, %f80, 0f4B000000;
	selp.f32 	%f82, %f81, %f80, %p12;
	selp.f32 	%f83, 0fC1B80000, 0f00000000, %p12;
	mov.b32 	%r26, %f82;
	add.s32 	%r27, %r26, -1059760811;
	and.b32  	%r28, %r27, -8388608;
	sub.s32 	%r29, %r26, %r28;
	mov.b32 	%f84, %r29;
	cvt.rn.f32.s32 	%f85, %r28;
	fma.rn.f32 	%f86, %f85, 0f34000000, %f83;
	add.f32 	%f87, %f84, 0fBF800000;
	fma.rn.f32 	%f88, %f87, 0fBE055027, 0f3E1039F6;
	fma.rn.f32 	%f89, %f88, %f87, 0fBDF8CDCC;
	fma.rn.f32 	%f90, %f89, %f87, 0f3E0F2955;
	fma.rn.f32 	%f91, %f90, %f87, 0fBE2AD8B9;
	fma.rn.f32 	%f92, %f91, %f87, 0f3E4CED0B;
	fma.rn.f32 	%f93, %f92, %f87, 0fBE7FFF22;
	fma.rn.f32 	%f94, %f93, %f87, 0f3EAAAA78;
	fma.rn.f32 	%f95, %f94, %f87, 0fBF000000;
	mul.f32 	%f96, %f87, %f95;
	fma.rn.f32 	%f97, %f96, %f87, %f87;
	fma.rn.f32 	%f98, %f86, 0f3F317218, %f97;
	setp.gt.u32 	%p13, %r26, 2139095039;
	fma.rn.f32 	%f99, %f82, 0f7F800000, 0f7F800000;
	selp.f32 	%f100, %f99, %f98, %p13;
	setp.eq.f32 	%p14, %f82, 0f00000000;
	selp.f32 	%f101, 0fFF800000, %f100, %p14;
	fma.rn.f32 	%f133, %f101, %f33, %f79;
	add.s32 	%r35, %r35, 1;
	setp.ne.s32 	%p15, %r35, 0;
	add.s64 	%rd24, %rd24, 4;
	add.s64 	%rd23, %rd23, 4;
	add.s32 	%r34, %r34, %r2;
	@%p15 bra 	$L__BB0_3;
$L__BB0_4:
	fma.rn.f32 	%f102, %f132, 0f3BBB989D, 0f3F000000;
	cvt.sat.f32.f32 	%f103, %f102;
	mov.f32 	%f104, 0f4B400001;
	mov.f32 	%f105, 0f437C0000;
	fma.rm.f32 	%f106, %f103, %f105, %f104;
	add.f32 	%f107, %f106, 0fCB40007F;
	neg.f32 	%f108, %f107;
	fma.rn.f32 	%f109, %f132, 0f3FB8AA3B, %f108;
	fma.rn.f32 	%f110, %f132, 0f32A57060, %f109;
	mov.b32 	%r30, %f106;
	shl.b32 	%r31, %r30, 23;
	mov.b32 	%f111, %r31;
	ex2.approx.ftz.f32 	%f112, %f110;
	mul.f32 	%f113, %f112, %f111;
	fma.rn.f32 	%f114, %f133, 0f3BBB989D, 0f3F000000;
	cvt.sat.f32.f32 	%f115, %f114;
	fma.rm.f32 	%f116, %f115, %f105, %f104;
	add.f32 	%f117, %f116, 0fCB40007F;
	neg.f32 	%f118, %f117;
	fma.rn.f32 	%f119, %f133, 0f3FB8AA3B, %f118;
	fma.rn.f32 	%f120, %f133, 0f32A57060, %f119;
	mov.b32 	%r32, %f116;
	shl.b32 	%r33, %r32, 23;
	mov.b32 	%f121, %r33;
	ex2.approx.ftz.f32 	%f122, %f120;
	mul.f32 	%f123, %f122, %f121;
	cvta.to.global.u64 	%rd19, %rd13;
	ld.global.f32 	%f124, [%rd19];
	mul.f32 	%f125, %f113, %f124;
	mov.f32 	%f126, 0f3F800000;
	sub.f32 	%f127, %f126, %f124;
	fma.rn.f32 	%f128, %f123, %f127, %f125;
	div.rn.f32 	%f129, %f125, %f128;
	cvta.to.global.u64 	%rd20, %rd12;
	mul.wide.s32 	%rd21, %r1, 4;
	add.s64 	%rd22, %rd20, %rd21;
	st.global.f32 	[%rd22], %f129;
$L__BB0_5:
	ret;

}
	// .globl	_Z13compute_thetaPiS_S_PfS0_S0_S0_
.visible .entry _Z13compute_thetaPiS_S_PfS0_S0_S0_(
	.param .u64 .ptr .align 1 _Z13compute_thetaPiS_S_PfS0_S0_S0__param_0,
	.param .u64 .ptr .align 1 _Z13compute_thetaPiS_S_PfS0_S0_S0__param_1,
	.param .u64 .ptr .align 1 _Z13compute_thetaPiS_S_PfS0_S0_S0__param_2,
	.param .u64 .ptr .align 1 _Z13compute_thetaPiS_S_PfS0_S0_S0__param_3,
	.param .u64 .ptr .align 1 _Z13compute_thetaPiS_S_PfS0_S0_S0__param_4,
	.param .u64 .ptr .align 1 _Z13compute_thetaPiS_S_PfS0_S0_S0__param_5,
	.param .u64 .ptr .align 1 _Z13compute_thetaPiS_S_PfS0_S0_S0__param_6
)
{
	.reg .pred 	%p<26>;
	.reg .b32 	%r<113>;
	.reg .b32 	%f<173>;
	.reg .b64 	%rd<39>;

	ld.param.u64 	%rd16, [_Z13compute_thetaPiS_S_PfS0_S0_S0__param_0];
	ld.param.u64 	%rd17, [_Z13compute_thetaPiS_S_PfS0_S0_S0__param_1];
	ld.param.u64 	%rd18, [_Z13compute_thetaPiS_S_PfS0_S0_S0__param_2];
	ld.param.u64 	%rd13, [_Z13compute_thetaPiS_S_PfS0_S0_S0__param_3];
	ld.param.u64 	%rd14, [_Z13compute_thetaPiS_S_PfS0_S0_S0__param_4];
	ld.param.u64 	%rd19, [_Z13compute_thetaPiS_S_PfS0_S0_S0__param_5];
	ld.param.u64 	%rd15, [_Z13compute_thetaPiS_S_PfS0_S0_S0__param_6];
	cvta.to.global.u64 	%rd1, %rd19;
	cvta.to.global.u64 	%rd2, %rd18;
	cvta.to.global.u64 	%rd3, %rd16;
	cvta.to.global.u64 	%rd20, %rd17;
	mov.u32 	%r55, %ctaid.x;
	mov.u32 	%r56, %ntid.x;
	mov.u32 	%r57, %tid.x;
	mad.lo.s32 	%r1, %r55, %r56, %r57;
	ld.global.u32 	%r58, [%rd20];
	setp.ge.s32 	%p1, %r1, %r58;
	@%p1 bra 	$L__BB1_60;
	ld.global.u32 	%r2, [%rd3];
	setp.lt.s32 	%p2, %r2, 1;
	mov.f32 	%f125, 0f00000000;
	mov.f32 	%f169, %f125;
	mov.f32 	%f172, %f125;
	@%p2 bra 	$L__BB1_59;
	mul.lo.s32 	%r3, %r2, %r1;
	and.b32  	%r4, %r2, 7;
	setp.lt.u32 	%p3, %r2, 8;
	mov.f32 	%f169, 0f00000000;
	mov.b32 	%r104, 0;
	mov.u32 	%r87, %r104;
	mov.f32 	%f125, %f169;
	@%p3 bra 	$L__BB1_29;
	and.b32  	%r104, %r2, 2147483640;
	neg.s32 	%r86, %r104;
	add.s64 	%rd4, %rd2, 16;
	add.s64 	%rd38, %rd1, 16;
	mov.f32 	%f169, 0f00000000;
	mov.b32 	%r87, 0;
	mov.u32 	%r85, %r3;
$L__BB1_4:
	.pragma "nounroll";
	mul.wide.s32 	%rd21, %r85, 4;
	add.s64 	%rd7, %rd4, %rd21;
	ld.global.u32 	%r62, [%rd7+-16];
	setp.eq.s32 	%p4, %r62, 1;
	@%p4 bra 	$L__BB1_6;
	ld.global.f32 	%f126, [%rd38+-16];
	bra.uni 	$L__BB1_7;
$L__BB1_6:
	ld.global.f32 	%f126, [%rd38+-16];
	add.f32 	%f125, %f125, %f126;
	add.s32 	%r87, %r87, 1;
$L__BB1_7:
	add.f32 	%f8, %f169, %f126;
	ld.global.u32 	%r63, [%rd7+-12];
	setp.eq.s32 	%p5, %r63, 1;
	@%p5 bra 	$L__BB1_9;
	ld.global.f32 	%f128, [%rd38+-12];
	bra.uni 	$L__BB1_10;
$L__BB1_9:
	ld.global.f32 	%f128, [%rd38+-12];
	add.f32 	%f125, %f125, %f128;
	add.s32 	%r87, %r87, 1;
$L__BB1_10:
	add.f32 	%f14, %f8, %f128;
	ld.global.u32 	%r64, [%rd7+-8];
	setp.eq.s32 	%p6, %r64, 1;
	@%p6 bra 	$L__BB1_12;
	ld.global.f32 	%f130, [%rd38+-8];
	bra.uni 	$L__BB1_13;
$L__BB1_12:
	ld.global.f32 	%f130, [%rd38+-8];
	add.f32 	%f125, %f125, %f130;
	add.s32 	%r87, %r87, 1;
$L__BB1_13:
	add.f32 	%f20, %f14, %f130;
	ld.global.u32 	%r65, [%rd7+-4];
	setp.eq.s32 	%p7, %r65, 1;
	@%p7 bra 	$L__BB1_15;
	ld.global.f32 	%f132, [%rd38+-4];
	bra.uni 	$L__BB1_16;
$L__BB1_15:
	ld.global.f32 	%f132, [%rd38+-4];
	add.f32 	%f125, %f125, %f132;
	add.s32 	%r87, %r87, 1;
$L__BB1_16:
	add.f32 	%f26, %f20, %f132;
	ld.global.u32 	%r66, [%rd7];
	setp.eq.s32 	%p8, %r66, 1;
	@%p8 bra 	$L__BB1_18;
	ld.global.f32 	%f134, [%rd38];
	bra.uni 	$L__BB1_19;
$L__BB1_18:
	ld.global.f32 	%f134, [%rd38];
	add.f32 	%f125, %f125, %f134;
	add.s32 	%r87, %r87, 1;
$L__BB1_19:
	add.f32 	%f32, %f26, %f134;
	ld.global.u32 	%r67, [%rd7+4];
	setp.eq.s32 	%p9, %r67, 1;
	@%p9 bra 	$L__BB1_21;
	ld.global.f32 	%f136, [%rd38+4];
	bra.uni 	$L__BB1_22;
$L__BB1_21:
	ld.global.f32 	%f136, [%rd38+4];
	add.f32 	%f125, %f125, %f136;
	add.s32 	%r87, %r87, 1;
$L__BB1_22:
	add.f32 	%f38, %f32, %f136;
	ld.global.u32 	%r68, [%rd7+8];
	setp.eq.s32 	%p10, %r68, 1;
	@%p10 bra 	$L__BB1_24;
	ld.global.f32 	%f138, [%rd38+8];
	bra.uni 	$L__BB1_25;
$L__BB1_24:
	ld.global.f32 	%f138, [%rd38+8];
	add.f32 	%f125, %f125, %f138;
	add.s32 	%r87, %r87, 1;
$L__BB1_25:
	add.f32 	%f44, %f38, %f138;
	ld.global.u32 	%r69, [%rd7+12];
	setp.eq.s32 	%p11, %r69, 1;
	@%p11 bra 	$L__BB1_27;
	ld.global.f32 	%f140, [%rd38+12];
	bra.uni 	$L__BB1_28;
$L__BB1_27:
	ld.global.f32 	%f140, [%rd38+12];
	add.f32 	%f125, %f125, %f140;
	add.s32 	%r87, %r87, 1;
$L__BB1_28:
	add.f32 	%f169, %f44, %f140;
	add.s32 	%r86, %r86, 8;
	add.s32 	%r85, %r85, 8;
	add.s64 	%rd38, %rd38, 32;
	setp.ne.s32 	%p12, %r86, 0;
	@%p12 bra 	$L__BB1_4;
$L__BB1_29:
	setp.eq.s32 	%p13, %r4, 0;
	@%p13 bra 	$L__BB1_58;
	and.b32  	%r31, %r2, 3;
	setp.lt.u32 	%p14, %r4, 4;
	@%p14 bra 	$L__BB1_44;
	add.s32 	%r71, %r3, %r104;
	mul.wide.s32 	%rd22, %r71, 4;
	add.s64 	%rd9, %rd2, %rd22;
	ld.global.u32 	%r72, [%rd9];
	setp.eq.s32 	%p15, %r72, 1;
	mul.wide.u32 	%rd23, %r104, 4;
	add.s64 	%rd10, %rd1, %rd23;
	@%p15 bra 	$L__BB1_33;
	ld.global.f32 	%f146, [%rd10];
	bra.uni 	$L__BB1_34;
$L__BB1_33:
	ld.global.f32 	%f146, [%rd10];
	add.f32 	%f125, %f125, %f146;
	add.s32 	%r87, %r87, 1;
$L__BB1_34:
	add.f32 	%f60, %f169, %f146;
	ld.global.u32 	%r73, [%rd9+4];
	setp.eq.s32 	%p16, %r73, 1;
	@%p16 bra 	$L__BB1_36;
	ld.global.f32 	%f148, [%rd10+4];
	bra.uni 	$L__BB1_37;
$L__BB1_36:
	ld.global.f32 	%f148, [%rd10+4];
	add.f32 	%f125, %f125, %f148;
	add.s32 	%r87, %r87, 1;
$L__BB1_37:
	add.f32 	%f66, %f60, %f148;
	ld.global.u32 	%r74, [%rd9+8];
	setp.eq.s32 	%p17, %r74, 1;
	@%p17 bra 	$L__BB1_39;
	ld.global.f32 	%f150, [%rd10+8];
	bra.uni 	$L__BB1_40;
$L__BB1_39:
	ld.global.f32 	%f150, [%rd10+8];
	add.f32 	%f125, %f125, %f150;
	add.s32 	%r87, %r87, 1;
$L__BB1_40:
	add.f32 	%f72, %f66, %f150;
	ld.global.u32 	%r75, [%rd9+12];
	setp.eq.s32 	%p18, %r75, 1;
	@%p18 bra 	$L__BB1_42;
	ld.global.f32 	%f152, [%rd10+12];
	bra.uni 	$L__BB1_43;
$L__BB1_42:
	ld.global.f32 	%f152, [%rd10+12];
	add.f32 	%f125, %f125, %f152;
	add.s32 	%r87, %r87, 1;
$L__BB1_43:
	add.f32 	%f169, %f72, %f152;
	add.s32 	%r104, %r104, 4;
$L__BB1_44:
	setp.eq.s32 	%p19, %r31, 0;
	@%p19 bra 	$L__BB1_58;
	setp.eq.s32 	%p20, %r31, 1;
	@%p20 bra 	$L__BB1_53;
	add.s32 	%r77, %r3, %r104;
	mul.wide.s32 	%rd24, %r77, 4;
	add.s64 	%rd11, %rd2, %rd24;
	ld.global.u32 	%r78, [%rd11];
	setp.eq.s32 	%p21, %r78, 1;
	mul.wide.u32 	%rd25, %r104, 4;
	add.s64 	%rd12, %rd1, %rd25;
	@%p21 bra 	$L__BB1_48;
	ld.global.f32 	%f158, [%rd12];
	bra.uni 	$L__BB1_49;
$L__BB1_48:
	ld.global.f32 	%f158, [%rd12];
	add.f32 	%f125, %f125, %f158;
	add.s32 	%r87, %r87, 1;
$L__BB1_49:
	add.f32 	%f88, %f169, %f158;
	ld.global.u32 	%r79, [%rd11+4];
	setp.eq.s32 	%p22, %r79, 1;
	@%p22 bra 	$L__BB1_51;
	ld.global.f32 	%f160, [%rd12+4];
	bra.uni 	$L__BB1_52;
$L__BB1_51:
	ld.global.f32 	%f160, [%rd12+4];
	add.f32 	%f125, %f125, %f160;
	add.s32 	%r87, %r87, 1;
$L__BB1_52:
	add.f32 	%f169, %f88, %f160;
	add.s32 	%r104, %r104, 2;
$L__BB1_53:
	and.b32  	%r80, %r2, 1;
	setp.eq.b32 	%p23, %r80, 1;
	not.pred 	%p24, %p23;
	@%p24 bra 	$L__BB1_58;
	add.s32 	%r81, %r3, %r104;
	mul.wide.s32 	%rd26, %r81, 4;
	add.s64 	%rd27, %rd2, %rd26;
	ld.global.u32 	%r82, [%rd27];
	setp.eq.s32 	%p25, %r82, 1;
	@%p25 bra 	$L__BB1_56;
	mul.wide.u32 	%rd28, %r104, 4;
	add.s64 	%rd29, %rd1, %rd28;
	ld.global.f32 	%f166, [%rd29];
	bra.uni 	$L__BB1_57;
$L__BB1_56:
	mul.wide.u32 	%rd30, %r104, 4;
	add.s64 	%rd31, %rd1, %rd30;
	ld.global.f32 	%f166, [%rd31];
	add.f32 	%f125, %f125, %f166;
	add.s32 	%r87, %r87, 1;
$L__BB1_57:
	add.f32 	%f169, %f169, %f166;
$L__BB1_58:
	cvt.rn.f32.s32 	%f172, %r87;
$L__BB1_59:
	div.rn.f32 	%f117, %f125, %f169;
	cvta.to.global.u64 	%rd32, %rd13;
	mul.wide.s32 	%rd33, %r1, 4;
	add.s64 	%rd34, %rd32, %rd33;
	st.global.f32 	[%rd34], %f117;
	sub.f32 	%f118, %f172, %f125;
	ld.global.u32 	%r83, [%rd3];
	cvt.rn.f32.s32 	%f119, %r83;
	sub.f32 	%f120, %f119, %f169;
	div.rn.f32 	%f121, %f118, %f120;
	cvta.to.global.u64 	%rd35, %rd14;
	add.s64 	%rd36, %rd35, %rd33;
	st.global.f32 	[%rd36], %f121;
	ld.global.u32 	%r84, [%rd3];
	cvt.rn.f32.s32 	%f122, %r84;
	div.rn.f32 	%f123, %f169, %f122;
	cvta.to.global.u64 	%rd37, %rd15;
	st.global.f32 	[%rd37], %f123;
$L__BB1_60:
	ret;

}


// ===== COMPILED SASS (sm_100) =====

	.target	sm_100

	.elftype	@"ET_EXEC"


//--------------------- .note.nv.tkinfo           --------------------------
	.section	.note.nv.tkinfo,"",@"SHT_NOTE"
	.sectionflags	@"SHF_NOTE_NV_TKINFO"
	.tkinfo
        /*0018*/ 	.word	0x00000002
        /*0030*/ 	.string	""
        /*0030*/ 	.string	"ptxas"
        /*0030*/ 	.string	"Cuda compilation tools, release 13.0, V13.0.88"
        /*0030*/ 	.string	"Build cuda_13.0.r13.0/compiler.36424714_0"
        /*0030*/ 	.string	"-arch sm_100 -m 64 "



//--------------------- .note.nv.cuinfo           --------------------------
	.section	.note.nv.cuinfo,"",@"SHT_NOTE"
	.sectionflags	@"SHF_NOTE_NV_CUINFO"
        /*0018*/ 	.short	0x0002
        /*001a*/ 	.short	0x0064
        /*001c*/ 	.short	0x0082
	.zero		2


//--------------------- .nv.info                  --------------------------
	.section	.nv.info,"",@"SHT_CUDA_INFO"
	.align	4


	//----- nvinfo : EIATTR_REGCOUNT
	.align		4
        /*0000*/ 	.byte	0x04, 0x2f
        /*0002*/ 	.short	(.L_1 - .L_0)
	.align		4
.L_0:
        /*0004*/ 	.word	index@(_Z9compute_zPiS_S_PfS0_S0_S0_)
        /*0008*/ 	.word	0x0000001d


	//----- nvinfo : EIATTR_FRAME_SIZE
	.align		4
.L_1:
        /*000c*/ 	.byte	0x04, 0x11
        /*000e*/ 	.short	(.L_3 - .L_2)
	.align		4
.L_2:
        /*0010*/ 	.word	index@($__internal_1_$__cuda_sm3x_div_rn_noftz_f32_slowpath)
        /*0014*/ 	.word	0x00000000


	//----- nvinfo : EIATTR_FRAME_SIZE
	.align		4
.L_3:
        /*0018*/ 	.byte	0x04, 0x11
        /*001a*/ 	.short	(.L_5 - .L_4)
	.align		4
.L_4:
        /*001c*/ 	.word	index@(_Z9compute_zPiS_S_PfS0_S0_S0_)
        /*0020*/ 	.word	0x00000000


	//----- nvinfo : EIATTR_REGCOUNT
	.align		4
.L_5:
        /*0024*/ 	.byte	0x04, 0x2f
        /*0026*/ 	.short	(.L_7 - .L_6)
	.align		4
.L_6:
        /*0028*/ 	.word	index@(_Z13compute_thetaPiS_S_PfS0_S0_S0_)
        /*002c*/ 	.word	0x00000020


	//----- nvinfo : EIATTR_FRAME_SIZE
	.align		4
.L_7:
        /*0030*/ 	.byte	0x04, 0x11
        /*0032*/ 	.short	(.L_9 - .L_8)
	.align		4
.L_8:
        /*0034*/ 	.word	index@($__internal_0_$__cuda_sm3x_div_rn_noftz_f32_slowpath)
        /*0038*/ 	.word	0x00000000


	//----- nvinfo : EIATTR_FRAME_SIZE
	.align		4
.L_9:
        /*003c*/ 	.byte	0x04, 0x11
        /*003e*/ 	.short	(.L_11 - .L_10)
	.align		4
.L_10:
        /*0040*/ 	.word	index@(_Z13compute_thetaPiS_S_PfS0_S0_S0_)
        /*0044*/ 	.word	0x00000000


	//----- nvinfo : EIATTR_MIN_STACK_SIZE
	.align		4
.L_11:
        /*0048*/ 	.byte	0x04, 0x12
        /*004a*/ 	.short	(.L_13 - .L_12)
	.align		4
.L_12:
        /*004c*/ 	.word	index@(_Z13compute_thetaPiS_S_PfS0_S0_S0_)
        /*0050*/ 	.word	0x00000000


	//----- nvinfo : EIATTR_MIN_STACK_SIZE
	.align		4
.L_13:
        /*0054*/ 	.byte	0x04, 0x12
        /*0056*/ 	.short	(.L_15 - .L_14)
	.align		4
.L_14:
        /*0058*/ 	.word	index@(_Z9compute_zPiS_S_PfS0_S0_S0_)
        /*005c*/ 	.word	0x00000000
.L_15:


//--------------------- .nv.compat                --------------------------
	.section	.nv.compat,"",@"SHT_CUDA_COMPAT_INFO"
	.align	4
        /*0000*/ 	.byte	0x02, 0x09, 0x00, 0x00, 0x02, 0x02, 0x01, 0x00, 0x02, 0x05, 0x05, 0x00, 0x03, 0x07, 0x01, 0x01
        /*0010*/ 	.byte	0x02, 0x03, 0x00, 0x00, 0x02, 0x06, 0x01, 0x00, 0x04, 0x0b, 0x08, 0x00, 0x01, 0x00, 0x00, 0x00
        /*0020*/ 	.byte	0x00, 0x00, 0x00, 0x00


//--------------------- .nv.info._Z13compute_thetaPiS_S_PfS0_S0_S0_ --------------------------
	.section	.nv.info._Z13compute_thetaPiS_S_PfS0_S0_S0_,"",@"SHT_CUDA_INFO"
	.sectionflags	@""
	.align	4


	//----- nvinfo : EIATTR_CUDA_API_VERSION
	.align		4
        /*0000*/ 	.byte	0x04, 0x37
        /*0002*/ 	.short	(.L_17 - .L_16)
.L_16:
        /*0004*/ 	.word	0x00000082


	//----- nvinfo : EIATTR_KPARAM_INFO
	.align		4
.L_17:
        /*0008*/ 	.byte	0x04, 0x17
        /*000a*/ 	.short	(.L_19 - .L_18)
.L_18:
        /*000c*/ 	.word	0x00000000
        /*0010*/ 	.short	0x0006
        /*0012*/ 	.short	0x0030
        /*0014*/ 	.byte	0x00, 0xf5, 0x21, 0x00


	//----- nvinfo : EIATTR_KPARAM_INFO
	.align		4
.L_19:
        /*0018*/ 	.byte	0x04, 0x17
        /*001a*/ 	.short	(.L_21 - .L_20)
.L_20:
        /*001c*/ 	.word	0x00000000
        /*0020*/ 	.short	0x0005
        /*0022*/ 	.short	0x0028
        /*0024*/ 	.byte	0x00, 0xf5, 0x21, 0x00


	//----- nvinfo : EIATTR_KPARAM_INFO
	.align		4
.L_21:
        /*0028*/ 	.byte	0x04, 0x17
        /*002a*/ 	.short	(.L_23 - .L_22)
.L_22:
        /*002c*/ 	.word	0x00000000
        /*0030*/ 	.short	0x0004
        /*0032*/ 	.short	0x0020
        /*0034*/ 	.byte	0x00, 0xf5, 0x21, 0x00


	//----- nvinfo : EIATTR_KPARAM_INFO
	.align		4
.L_23:
        /*0038*/ 	.byte	0x04, 0x17
        /*003a*/ 	.short	(.L_25 - .L_24)
.L_24:
        /*003c*/ 	.word	0x00000000
        /*0040*/ 	.short	0x0003
        /*0042*/ 	.short	0x0018
        /*0044*/ 	.byte	0x00, 0xf5, 0x21, 0x00


	//----- nvinfo : EIATTR_KPARAM_INFO
	.align		4
.L_25:
        /*0048*/ 	.byte	0x04, 0x17
        /*004a*/ 	.short	(.L_27 - .L_26)
.L_26:
        /*004c*/ 	.word	0x00000000
        /*0050*/ 	.short	0x0002
        /*0052*/ 	.short	0x0010
        /*0054*/ 	.byte	0x00, 0xf5, 0x21, 0x00


	//----- nvinfo : EIATTR_KPARAM_INFO
	.align		4
.L_27:
        /*0058*/ 	.byte	0x04, 0x17
        /*005a*/ 	.short	(.L_29 - .L_28)
.L_28:
        /*005c*/ 	.word	0x00000000
        /*0060*/ 	.short	0x0001
        /*0062*/ 	.short	0x0008
        /*0064*/ 	.byte	0x00, 0xf5, 0x21, 0x00


	//----- nvinfo : EIATTR_KPARAM_INFO
	.align		4
.L_29:
        /*0068*/ 	.byte	0x04, 0x17
        /*006a*/ 	.short	(.L_31 - .L_30)
.L_30:
        /*006c*/ 	.word	0x00000000
        /*0070*/ 	.short	0x0000
        /*0072*/ 	.short	0x0000
        /*0074*/ 	.byte	0x00, 0xf5, 0x21, 0x00


	//----- nvinfo : EIATTR_SPARSE_MMA_MASK
	.align		4
.L_31:
        /*0078*/ 	.byte	0x03, 0x50
        /*007a*/ 	.short	0x0000


	//----- nvinfo : EIATTR_MAXREG_COUNT
	.align		4
        /*007c*/ 	.byte	0x03, 0x1b
        /*007e*/ 	.short	0x00ff


	//----- nvinfo : EIATTR_MERCURY_ISA_VERSION
	.align		4
        /*0080*/ 	.byte	0x03, 0x5f
        /*0082*/ 	.short	0x0101


	//----- nvinfo : EIATTR_VRC_CTA_INIT_COUNT
	.align		4
        /*0084*/ 	.byte	0x02, 0x4a
	.zero		1
	.zero		1


	//----- nvinfo : EIATTR_EXIT_INSTR_OFFSETS
	.align		4
        /*0088*/ 	.byte	0x04, 0x1c
        /*008a*/ 	.short	(.L_33 - .L_32)


	//   ....[0]....
.L_32:
        /*008c*/ 	.word	0x00000090


	//   ....[1]....
        /*0090*/ 	.word	0x00000e10


	//----- nvinfo : EIATTR_CRS_STACK_SIZE
	.align		4
.L_33:
        /*0094*/ 	.byte	0x04, 0x1e
        /*0096*/ 	.short	(.L_35 - .L_34)
.L_34:
        /*0098*/ 	.word	0x00000000


	//----- nvinfo : EIATTR_CBANK_PARAM_SIZE
	.align		4
.L_35:
        /*009c*/ 	.byte	0x03, 0x19
        /*009e*/ 	.short	0x0038


	//----- nvinfo : EIATTR_PARAM_CBANK
	.align		4
        /*00a0*/ 	.byte	0x04, 0x0a
        /*00a2*/ 	.short	(.L_37 - .L_36)
	.align		4
.L_36:
        /*00a4*/ 	.word	index@(.nv.constant0._Z13compute_thetaPiS_S_PfS0_S0_S0_)
        /*00a8*/ 	.short	0x0380
        /*00aa*/ 	.short	0x0038


	//----- nvinfo : EIATTR_SW_WAR
	.align		4
.L_37:
        /*00ac*/ 	.byte	0x04, 0x36
        /*00ae*/ 	.short	(.L_39 - .L_38)
.L_38:
        /*00b0*/ 	.word	0x00000008
.L_39:


//--------------------- .nv.info._Z9compute_zPiS_S_PfS0_S0_S0_ --------------------------
	.section	.nv.info._Z9compute_zPiS_S_PfS0_S0_S0_,"",@"SHT_CUDA_INFO"
	.sectionflags	@""
	.align	4


	//----- nvinfo : EIATTR_CUDA_API_VERSION
	.align		4
        /*0000*/ 	.byte	0x04, 0x37
        /*0002*/ 	.short	(.L_41 - .L_40)
.L_40:
        /*0004*/ 	.word	0x00000082


	//----- nvinfo : EIATTR_KPARAM_INFO
	.align		4
.L_41:
        /*0008*/ 	.byte	0x04, 0x17
        /*000a*/ 	.short	(.L_43 - .L_42)
.L_42:
        /*000c*/ 	.word	0x00000000
        /*0010*/ 	.short	0x0006
        /*0012*/ 	.short	0x0030
        /*0014*/ 	.byte	0x00, 0xf5, 0x21, 0x00


	//----- nvinfo : EIATTR_KPARAM_INFO
	.align		4
.L_43:
        /*0018*/ 	.byte	0x04, 0x17
        /*001a*/ 	.short	(.L_45 - .L_44)
.L_44:
        /*001c*/ 	.word	0x00000000
        /*0020*/ 	.short	0x0005
        /*0022*/ 	.short	0x0028
        /*0024*/ 	.byte	0x00, 0xf5, 0x21, 0x00


	//----- nvinfo : EIATTR_KPARAM_INFO
	.align		4
.L_45:
        /*0028*/ 	.byte	0x04, 0x17
        /*002a*/ 	.short	(.L_47 - .L_46)
.L_46:
        /*002c*/ 	.word	0x00000000
        /*0030*/ 	.short	0x0004
        /*0032*/ 	.short	0x0020
        /*0034*/ 	.byte	0x00, 0xf5, 0x21, 0x00


	//----- nvinfo : EIATTR_KPARAM_INFO
	.align		4
.L_47:
        /*0038*/ 	.byte	0x04, 0x17
        /*003a*/ 	.short	(.L_49 - .L_48)
.L_48:
        /*003c*/ 	.word	0x00000000
        /*0040*/ 	.short	0x0003
        /*0042*/ 	.short	0x0018
        /*0044*/ 	.byte	0x00, 0xf5, 0x21, 0x00


	//----- nvinfo : EIATTR_KPARAM_INFO
	.align		4
.L_49:
        /*0048*/ 	.byte	0x04, 0x17
        /*004a*/ 	.short	(.L_51 - .L_50)
.L_50:
        /*004c*/ 	.word	0x00000000
        /*0050*/ 	.short	0x0002
        /*0052*/ 	.short	0x0010
        /*0054*/ 	.byte	0x00, 0xf5, 0x21, 0x00


	//----- nvinfo : EIATTR_KPARAM_INFO
	.align		4
.L_51:
        /*0058*/ 	.byte	0x04, 0x17
        /*005a*/ 	.short	(.L_53 - .L_52)
.L_52:
        /*005c*/ 	.word	0x00000000
        /*0060*/ 	.short	0x0001
        /*0062*/ 	.short	0x0008
        /*0064*/ 	.byte	0x00, 0xf5, 0x21, 0x00


	//----- nvinfo : EIATTR_KPARAM_INFO
	.align		4
.L_53:
        /*0068*/ 	.byte	0x04, 0x17
        /*006a*/ 	.short	(.L_55 - .L_54)
.L_54:
        /*006c*/ 	.word	0x00000000
        /*0070*/ 	.short	0x0000
        /*0072*/ 	.short	0x0000
        /*0074*/ 	.byte	0x00, 0xf5, 0x21, 0x00


	//----- nvinfo : EIATTR_SPARSE_MMA_MASK
	.align		4
.L_55:
        /*0078*/ 	.byte	0x03, 0x50
        /*007a*/ 	.short	0x0000


	//----- nvinfo : EIATTR_MAXREG_COUNT
	.align		4
        /*007c*/ 	.byte	0x03, 0x1b
        /*007e*/ 	.short	0x00ff


	//----- nvinfo : EIATTR_MERCURY_ISA_VERSION
	.align		4
        /*0080*/ 	.byte	0x03, 0x5f
        /*0082*/ 	.short	0x0101


	//----- nvinfo : EIATTR_VRC_CTA_INIT_COUNT
	.align		4
        /*0084*/ 	.byte	0x02, 0x4a
	.zero		1
	.zero		1


	//----- nvinfo : EIATTR_EXIT_INSTR_OFFSETS
	.align		4
        /*0088*/ 	.byte	0x04, 0x1c
        /*008a*/ 	.short	(.L_57 - .L_56)


	//   ....[0]....
.L_56:
        /*008c*/ 	.word	0x00000090


	//   ....[1]....
        /*0090*/ 	.word	0x00000bc0


	//----- nvinfo : EIATTR_CRS_STACK_SIZE
	.align		4
.L_57:
        /*0094*/ 	.byte	0x04, 0x1e
        /*0096*/ 	.short	(.L_59 - .L_58)
.L_58:
        /*0098*/ 	.word	0x00000000


	//----- nvinfo : EIATTR_CBANK_PARAM_SIZE
	.align		4
.L_59:
        /*009c*/ 	.byte	0x03, 0x19
        /*009e*/ 	.short	0x0038


	//----- nvinfo : EIATTR_PARAM_CBANK
	.align		4
        /*00a0*/ 	.byte	0x04, 0x0a
        /*00a2*/ 	.short	(.L_61 - .L_60)
	.align		4
.L_60:
        /*00a4*/ 	.word	index@(.nv.constant0._Z9compute_zPiS_S_PfS0_S0_S0_)
        /*00a8*/ 	.short	0x0380
        /*00aa*/ 	.short	0x0038


	//----- nvinfo : EIATTR_SW_WAR
	.align		4
.L_61:
        /*00ac*/ 	.byte	0x04, 0x36
        /*00ae*/ 	.short	(.L_63 - .L_62)
.L_62:
        /*00b0*/ 	.word	0x00000008
.L_63:


//--------------------- .nv.callgraph             --------------------------
	.section	.nv.callgraph,"",@"SHT_CUDA_CALLGRAPH"
	.align	4
	.sectionentsize	8
	.align		4
        /*0000*/ 	.word	0x00000000
	.align		4
        /*0004*/ 	.word	0xffffffff
	.align		4
        /*0008*/ 	.word	0x00000000
	.align		4
        /*000c*/ 	.word	0xfffffffe
	.align		4
        /*0010*/ 	.word	0x00000000
	.align		4
        /*0014*/ 	.word	0xfffffffd
	.align		4
        /*0018*/ 	.word	0x00000000
	.align		4
        /*001c*/ 	.word	0xfffffffc


//--------------------- .text._Z13compute_thetaPiS_S_PfS0_S0_S0_ --------------------------
	.section	.text._Z13compute_thetaPiS_S_PfS0_S0_S0_,"ax",@progbits
	.align	128
        .global         _Z13compute_thetaPiS_S_PfS0_S0_S0_
        .type           _Z13compute_thetaPiS_S_PfS0_S0_S0_,@function
        .size           _Z13compute_thetaPiS_S_PfS0_S0_S0_,(.L_x_40 - _Z13compute_thetaPiS_S_PfS0_S0_S0_)
        .other          _Z13compute_thetaPiS_S_PfS0_S0_S0_,@"STO_CUDA_ENTRY STV_DEFAULT"
_Z13compute_thetaPiS_S_PfS0_S0_S0_:
.text._Z13compute_thetaPiS_S_PfS0_S0_S0_:
[----:B------:R-:W-:Y:S08]  /*0000*/  LDC R1, c[0x0][0x37c] ;  /* 0x0000df00ff017b82 */ /* 0x000ff00000000800 */
[----:B------:R-:W0:Y:S01]  /*0010*/  LDC.64 R2, c[0x0][0x388] ;  /* 0x0000e200ff027b82 */ /* 0x000e220000000a00 */
[----:B------:R-:W0:Y:S02]  /*0020*/  LDCU.64 UR8, c[0x0][0x358] ;  /* 0x00006b00ff0877ac */ /* 0x000e240008000a00 */
[----:B0-----:R-:W2:Y:S05]  /*0030*/  LDG.E R3, desc[UR8][R2.64] ;  /* 0x0000000802037981 */ /* 0x001eaa000c1e1900 */
[----:B------:R-:W0:Y:S01]  /*0040*/  S2UR UR4, SR_CTAID.X ;  /* 0x00000000000479c3 */ /* 0x000e220000002500 */
[----:B------:R-:W0:Y:S07]  /*0050*/  S2R R5, SR_TID.X ;  /* 0x0000000000057919 */ /* 0x000e2e0000002100 */
[----:B------:R-:W0:Y:S02]  /*0060*/  LDC R6, c[0x0][0x360] ;  /* 0x0000d800ff067b82 */ /* 0x000e240000000800 */
[----:B0-----:R-:W-:-:S05]  /*0070*/  IMAD R6, R6, UR4, R5 ;  /* 0x0000000406067c24 */ /* 0x001fca000f8e0205 */
[----:B--2---:R-:W-:-:S13]  /*0080*/  ISETP.GE.AND P0, PT, R6, R3, PT ;  /* 0x000000030600720c */ /* 0x004fda0003f06270 */
[----:B------:R-:W-:Y:S05]  /*0090*/  @P0 EXIT ;  /* 0x000000000000094d */ /* 0x000fea0003800000 */
[----:B------:R-:W0:Y:S02]  /*00a0*/  LDC.64 R2, c[0x0][0x380] ;  /* 0x0000e000ff027b82 */ /* 0x000e240000000a00 */
[----:B0-----:R-:W2:Y:S01]  /*00b0*/  LDG.E R9, desc[UR8][R2.64] ;  /* 0x0000000802097981 */ /* 0x001ea2000c1e1900 */
[----:B------:R-:W-:Y:S02]  /*00c0*/  HFMA2 R5, -RZ, RZ, 0, 0 ;  /* 0x00000000ff057431 */ /* 0x000fe400000001ff */
[----:B------:R-:W-:Y:S02]  /*00d0*/  IMAD.MOV.U32 R8, RZ, RZ, RZ ;  /* 0x000000ffff087224 */ /* 0x000fe400078e00ff */
[----:B------:R-:W-:Y:S01]  /*00e0*/  IMAD.MOV.U32 R7, RZ, RZ, RZ ;  /* 0x000000ffff077224 */ /* 0x000fe200078e00ff */
[----:B--2---:R-:W-:-:S13]  /*00f0*/  ISETP.GE.AND P0, PT, R9, 0x1, PT ;  /* 0x000000010900780c */ /* 0x004fda0003f06270 */
[----:B------:R-:W-:Y:S05]  /*0100*/  @!P0 BRA `(.L_x_0) ;  /* 0x0000000800588947 */ /* 0x000fea0003800000 */
[C---:B------:R-:W-:Y:S01]  /*0110*/  ISETP.GE.U32.AND P1, PT, R9.reuse, 0x8, PT ;  /* 0x000000080900780c */ /* 0x040fe20003f26070 */
[----:B------:R-:W-:Y:S01]  /*0120*/  IMAD R11, R6, R9, RZ ;  /* 0x00000009060b7224 */ /* 0x000fe200078e02ff */
[----:B------:R-:W-:Y:S01]  /*0130*/  LOP3.LUT R28, R9, 0x7, RZ, 0xc0, !PT ;  /* 0x00000007091c7812 */ /* 0x000fe200078ec0ff */
[----:B------:R-:W-:Y:S01]  /*0140*/  IMAD.MOV.U32 R7, RZ, RZ, RZ ;  /* 0x000000ffff077224 */ /* 0x000fe200078e00ff */
[----:B------:R-:W-:Y:S01]  /*0150*/  MOV R10, RZ ;  /* 0x000000ff000a7202 */ /* 0x000fe20000000f00 */
[----:B------:R-:W-:Y:S01]  /*0160*/  IMAD.MOV.U32 R0, RZ, RZ, RZ ;  /* 0x000000ffff007224 */ /* 0x000fe200078e00ff */
[----:B------:R-:W-:Y:S01]  /*0170*/  ISETP.NE.AND P0, PT, R28, RZ, PT ;  /* 0x000000ff1c00720c */ /* 0x000fe20003f05270 */
[----:B------:R-:W-:-:S06]  /*0180*/  IMAD.MOV.U32 R8, RZ, RZ, RZ ;  /* 0x000000ffff087224 */ /* 0x000fcc00078e00ff */
[----:B------:R-:W-:Y:S06]  /*0190*/  @!P1 BRA `(.L_x_1) ;  /* 0x0000000400189947 */ /* 0x000fec0003800000 */
[----:B------:R-:W0:Y:S01]  /*01a0*/  LDCU.64 UR4, c[0x0][0x3a8] ;  /* 0x00007500ff0477ac */ /* 0x000e220008000a00 */
[----:B------:R-:W-:Y:S01]  /*01b0*/  LOP3.LUT R0, R9, 0x7ffffff8, RZ, 0xc0, !PT ;  /* 0x7ffffff809007812 */ /* 0x000fe200078ec0ff */
[----:B------:R-:W-:Y:S01]  /*01c0*/  IMAD.MOV.U32 R7, RZ, RZ, RZ ;  /* 0x000000ffff077224 */ /* 0x000fe200078e00ff */
[----:B------:R-:W-:Y:S01]  /*01d0*/  MOV R10, RZ ;  /* 0x000000ff000a7202 */ /* 0x000fe20000000f00 */
[----:B------:R-:W1:Y:S01]  /*01e0*/  LDCU.64 UR6, c[0x0][0x390] ;  /* 0x00007200ff0677ac */ /* 0x000e620008000a00 */
[----:B------:R-:W-:Y:S02]  /*01f0*/  IMAD.MOV.U32 R12, RZ, RZ, R11 ;  /* 0x000000ffff0c7224 */ /* 0x000fe400078e000b */
[----:B------:R-:W-:Y:S01]  /*0200*/  IMAD.MOV R29, RZ, RZ, -R0 ;  /* 0x000000ffff1d7224 */ /* 0x000fe200078e0a00 */
[----:B0-----:R-:W-:-:S04]  /*0210*/  UIADD3 UR4, UP1, UPT, UR4, 0x10, URZ ;  /* 0x0000001004047890 */ /* 0x001fc8000ff3e0ff */
[----:B------:R-:W-:Y:S02]  /*0220*/  UIADD3.X UR5, UPT, UPT, URZ, UR5, URZ, UP1, !UPT ;  /* 0x00000005ff057290 */ /* 0x000fe40008ffe4ff */
[----:B-1----:R-:W-:Y:S01]  /*0230*/  UIADD3 UR6, UP0, UPT, UR6, 0x10, URZ ;  /* 0x0000001006067890 */ /* 0x002fe2000ff1e0ff */
[----:B------:R-:W-:-:S03]  /*0240*/  MOV R2, UR4 ;  /* 0x0000000400027c02 */ /* 0x000fc60008000f00 */
[----:B------:R-:W-:Y:S01]  /*0250*/  IMAD.U32 R3, RZ, RZ, UR5 ;  /* 0x00000005ff037e24 */ /* 0x000fe2000f8e00ff */
[----:B------:R-:W-:-:S12]  /*0260*/  UIADD3.X UR7, UPT, UPT, URZ, UR7, URZ, UP0, !UPT ;  /* 0x00000007ff077290 */ /* 0x000fd800087fe4ff */
.L_x_2:
[----:B------:R-:W-:Y:S01]  /*0270*/  MOV R5, UR7 ;  /* 0x0000000700057c02 */ /* 0x000fe20008000f00 */
[----:B------:R-:W-:Y:S01]  /*0280*/  IMAD.U32 R4, RZ, RZ, UR6 ;  /* 0x00000006ff047e24 */ /* 0x000fe2000f8e00ff */
[----:B------:R-:W2:Y:S03]  /*0290*/  LDG.E R27, desc[UR8][R2.64+-0x10] ;  /* 0xfffff008021b7981 */ /* 0x000ea6000c1e1900 */
[----:B------:R-:W-:Y:S01]  /*02a0*/  IMAD.WIDE R4, R12, 0x4, R4 ;  /* 0x000000040c047825 */ /* 0x000fe200078e0204 */
[----:B------:R-:W3:Y:S04]  /*02b0*/  LDG.E R19, desc[UR8][R2.64+-0xc] ;  /* 0xfffff40802137981 */ /* 0x000ee8000c1e1900 */
[----:B------:R-:W4:Y:S04]  /*02c0*/  LDG.E R21, desc[UR8][R4.64+-0x10] ;  /* 0xfffff00804157981 */ /* 0x000f28000c1e1900 */
[----:B------:R-:W5:Y:S04]  /*02d0*/  LDG.E R22, desc[UR8][R4.64+-0xc] ;  /* 0xfffff40804167981 */ /* 0x000f68000c1e1900 */
[----:B------:R-:W2:Y:S04]  /*02e0*/  LDG.E R24, desc[UR8][R4.64+-0x8] ;  /* 0xfffff80804187981 */ /* 0x000ea8000c1e1900 */
[----:B------:R-:W3:Y:S04]  /*02f0*/  LDG.E R26, desc[UR8][R4.64+-0x4] ;  /* 0xfffffc08041a7981 */ /* 0x000ee8000c1e1900 */
[----:B------:R-:W3:Y:S04]  /*0300*/  LDG.E R18, desc[UR8][R4.64] ;  /* 0x0000000804127981 */ /* 0x000ee8000c1e1900 */
[----:B------:R-:W3:Y:S04]  /*0310*/  LDG.E R16, desc[UR8][R4.64+0x4] ;  /* 0x0000040804107981 */ /* 0x000ee8000c1e1900 */
[----:B------:R-:W3:Y:S04]  /*0320*/  LDG.E R17, desc[UR8][R2.64+-0x8] ;  /* 0xfffff80802117981 */ /* 0x000ee8000c1e1900 */
[----:B------:R-:W3:Y:S04]  /*0330*/  LDG.E R13, desc[UR8][R2.64+-0x4] ;  /* 0xfffffc08020d7981 */ /* 0x000ee8000c1e1900 */
[----:B------:R-:W3:Y:S04]  /*0340*/  LDG.E R15, desc[UR8][R2.64] ;  /* 0x00000008020f7981 */ /* 0x000ee8000c1e1900 */
[----:B------:R-:W3:Y:S04]  /*0350*/  LDG.E R14, desc[UR8][R4.64+0x8] ;  /* 0x00000808040e7981 */ /* 0x000ee8000c1e1900 */
[----:B------:R0:W3:Y:S04]  /*0360*/  LDG.E R20, desc[UR8][R4.64+0xc] ;  /* 0x00000c0804147981 */ /* 0x0000e8000c1e1900 */
[----:B------:R-:W3:Y:S04]  /*0370*/  LDG.E R25, desc[UR8][R2.64+0x8] ;  /* 0x0000080802197981 */ /* 0x000ee8000c1e1900 */
[----:B------:R-:W3:Y:S01]  /*0380*/  LDG.E R23, desc[UR8][R2.64+0xc] ;  /* 0x00000c0802177981 */ /* 0x000ee2000c1e1900 */
[----:B----4-:R-:W-:-:S03]  /*0390*/  ISETP.NE.AND P2, PT, R21, 0x1, PT ;  /* 0x000000011500780c */ /* 0x010fc60003f45270 */
[----:B------:R1:W4:Y:S01]  /*03a0*/  LDG.E R21, desc[UR8][R2.64+0x4] ;  /* 0x0000040802157981 */ /* 0x000322000c1e1900 */
[----:B-----5:R-:W-:Y:S02]  /*03b0*/  ISETP.NE.AND P6, PT, R22, 0x1, PT ;  /* 0x000000011600780c */ /* 0x020fe40003fc5270 */
[----:B--2---:R-:W-:Y:S02]  /*03c0*/  ISETP.NE.AND P5, PT, R24, 0x1, PT ;  /* 0x000000011800780c */ /* 0x004fe40003fa5270 */
[----:B---3--:R-:W-:-:S05]  /*03d0*/  ISETP.NE.AND P4, PT, R26, 0x1, PT ;  /* 0x000000011a00780c */ /* 0x008fca0003f85270 */
[----:B------:R-:W-:Y:S02]  /*03e0*/  @!P2 VIADD R10, R10, 0x1 ;  /* 0x000000010a0aa836 */ /* 0x000fe40000000000 */
[----:B------:R-:W-:Y:S01]  /*03f0*/  @!P2 FADD R8, R8, R27 ;  /* 0x0000001b0808a221 */ /* 0x000fe20000000000 */
[----:B------:R-:W-:Y:S01]  /*0400*/  ISETP.NE.AND P3, PT, R18, 0x1, PT ;  /* 0x000000011200780c */ /* 0x000fe20003f65270 */
[----:B------:R-:W-:Y:S02]  /*0410*/  @!P6 VIADD R10, R10, 0x1 ;  /* 0x000000010a0ae836 */ /* 0x000fe40000000000 */
[----:B------:R-:W-:Y:S01]  /*0420*/  @!P6 FADD R8, R8, R19 ;  /* 0x000000130808e221 */ /* 0x000fe20000000000 */
[----:B0-----:R-:W-:Y:S01]  /*0430*/  FADD R4, R27, R7 ;  /* 0x000000071b047221 */ /* 0x001fe20000000000 */
[----:B------:R-:W-:Y:S02]  /*0440*/  ISETP.NE.AND P1, PT, R16, 0x1, PT ;  /* 0x000000011000780c */ /* 0x000fe40003f25270 */
[----:B------:R-:W-:Y:S01]  /*0450*/  @!P5 IADD3 R10, PT, PT, R10, 0x1, RZ ;  /* 0x000000010a0ad810 */ /* 0x000fe20007ffe0ff */
[----:B------:R-:W-:Y:S01]  /*0460*/  @!P5 FADD R8, R8, R17 ;  /* 0x000000110808d221 */ /* 0x000fe20000000000 */
[----:B------:R-:W-:-:S03]  /*0470*/  FADD R4, R4, R19 ;  /* 0x0000001304047221 */ /* 0x000fc60000000000 */
[----:B------:R-:W-:Y:S02]  /*0480*/  @!P4 VIADD R10, R10, 0x1 ;  /* 0x000000010a0ac836 */ /* 0x000fe40000000000 */
[----:B------:R-:W-:Y:S01]  /*0490*/  @!P4 FADD R8, R8, R13 ;  /* 0x0000000d0808c221 */ /* 0x000fe20000000000 */
[----:B------:R-:W-:Y:S01]  /*04a0*/  FADD R4, R4, R17 ;  /* 0x0000001104047221 */ /* 0x000fe20000000000 */
[----:B------:R-:W-:Y:S01]  /*04b0*/  IADD3 R29, PT, PT, R29, 0x8, RZ ;  /* 0x000000081d1d7810 */ /* 0x000fe20007ffe0ff */
[----:B------:R-:W-:Y:S02]  /*04c0*/  @!P3 VIADD R10, R10, 0x1 ;  /* 0x000000010a0ab836 */ /* 0x000fe40000000000 */
[----:B------:R-:W-:Y:S01]  /*04d0*/  @!P3 FADD R8, R8, R15 ;  /* 0x0000000f0808b221 */ /* 0x000fe20000000000 */
[----:B------:R-:W-:Y:S01]  /*04e0*/  FADD R4, R4, R13 ;  /* 0x0000000d04047221 */ /* 0x000fe20000000000 */
[----:B------:R-:W-:Y:S01]  /*04f0*/  @!P1 VIADD R10, R10, 0x1 ;  /* 0x000000010a0a9836 */ /* 0x000fe20000000000 */
[----:B------:R-:W-:-:S02]  /*0500*/  ISETP.NE.AND P2, PT, R14, 0x1, PT ;  /* 0x000000010e00780c */ /* 0x000fc40003f45270 */
[----:B------:R-:W-:Y:S01]  /*0510*/  FADD R4, R4, R15 ;  /* 0x0000000f04047221 */ /* 0x000fe20000000000 */
[----:B------:R-:W-:Y:S02]  /*0520*/  ISETP.NE.AND P6, PT, R20, 0x1, PT ;  /* 0x000000011400780c */ /* 0x000fe40003fc5270 */
[----:B-1----:R-:W-:Y:S02]  /*0530*/  IADD3 R2, P3, PT, R2, 0x20, RZ ;  /* 0x0000002002027810 */ /* 0x002fe40007f7e0ff */
[----:B------:R-:W-:-:S06]  /*0540*/  IADD3 R12, PT, PT, R12, 0x8, RZ ;  /* 0x000000080c0c7810 */ /* 0x000fcc0007ffe0ff */
[----:B------:R-:W-:Y:S01]  /*0550*/  @!P2 VIADD R10, R10, 0x1 ;  /* 0x000000010a0aa836 */ /* 0x000fe20000000000 */
[----:B------:R-:W-:-:S03]  /*0560*/  IADD3.X R3, PT, PT, RZ, R3, RZ, P3, !PT ;  /* 0x00000003ff037210 */ /* 0x000fc60001ffe4ff */
[----:B------:R-:W-:Y:S02]  /*0570*/  @!P6 VIADD R10, R10, 0x1 ;  /* 0x000000010a0ae836 */ /* 0x000fe40000000000 */
[--C-:B----4-:R-:W-:Y:S01]  /*0580*/  @!P1 FADD R8, R8, R21.reuse ;  /* 0x0000001508089221 */ /* 0x110fe20000000000 */
[----:B------:R-:W-:Y:S01]  /*0590*/  ISETP.NE.AND P1, PT, R29, RZ, PT ;  /* 0x000000ff1d00720c */ /* 0x000fe20003f25270 */
[----:B------:R-:W-:Y:S02]  /*05a0*/  FADD R4, R4, R21 ;  /* 0x0000001504047221 */ /* 0x000fe40000000000 */
[--C-:B------:R-:W-:Y:S02]  /*05b0*/  @!P2 FADD R8, R8, R25.reuse ;  /* 0x000000190808a221 */ /* 0x100fe40000000000 */
[----:B------:R-:W-:Y:S02]  /*05c0*/  FADD R4, R4, R25 ;  /* 0x0000001904047221 */ /* 0x000fe40000000000 */
[----:B------:R-:W-:-:S02]  /*05d0*/  @!P6 FADD R8, R8, R23 ;  /* 0x000000170808e221 */ /* 0x000fc40000000000 */
[----:B------:R-:W-:-:S04]  /*05e0*/  FADD R7, R4, R23 ;  /* 0x0000001704077221 */ /* 0x000fc80000000000 */
[----:B------:R-:W-:Y:S05]  /*05f0*/  @P1 BRA `(.L_x_2) ;  /* 0xfffffffc001c1947 */ /* 0x000fea000383ffff */
.L_x_1:
[----:B------:R-:W-:Y:S05]  /*0600*/  @!P0 BRA `(.L_x_3) ;  /* 0x0000000400148947 */ /* 0x000fea0003800000 */
[----:B------:R-:W-:Y:S02]  /*0610*/  ISETP.GE.U32.AND P0, PT, R28, 0x4, PT ;  /* 0x000000041c00780c */ /* 0x000fe40003f06070 */
[----:B------:R-:W-:-:S04]  /*0620*/  LOP3.LUT R18, R9, 0x3, RZ, 0xc0, !PT ;  /* 0x0000000309127812 */ /* 0x000fc800078ec0ff */
[----:B------:R-:W-:-:S07]  /*0630*/  ISETP.NE.AND P4, PT, R18, RZ, PT ;  /* 0x000000ff1200720c */ /* 0x000fce0003f85270 */
[----:B------:R-:W-:Y:S06]  /*0640*/  @!P0 BRA `(.L_x_4) ;  /* 0x0000000000788947 */ /* 0x000fec0003800000 */
[----:B------:R-:W0:Y:S01]  /*0650*/  LDC.64 R4, c[0x0][0x390] ;  /* 0x0000e400ff047b82 */ /* 0x000e220000000a00 */
[----:B------:R-:W-:-:S07]  /*0660*/  IADD3 R13, PT, PT, R11, R0, RZ ;  /* 0x000000000b0d7210 */ /* 0x000fce0007ffe0ff */
[----:B------:R-:W1:Y:S01]  /*0670*/  LDC.64 R2, c[0x0][0x3a8] ;  /* 0x0000ea00ff027b82 */ /* 0x000e620000000a00 */
[----:B0-----:R-:W-:-:S05]  /*0680*/  IMAD.WIDE R4, R13, 0x4, R4 ;  /* 0x000000040d047825 */ /* 0x001fca00078e0204 */
[----:B------:R-:W2:Y:S04]  /*0690*/  LDG.E R20, desc[UR8][R4.64] ;  /* 0x0000000804147981 */ /* 0x000ea8000c1e1900 */
[----:B------:R-:W3:Y:S01]  /*06a0*/  LDG.E R12, desc[UR8][R4.64+0x4] ;  /* 0x00000408040c7981 */ /* 0x000ee2000c1e1900 */
[----:B-1----:R-:W-:-:S03]  /*06b0*/  IMAD.WIDE.U32 R2, R0, 0x4, R2 ;  /* 0x0000000400027825 */ /* 0x002fc600078e0002 */
[----:B------:R-:W4:Y:S04]  /*06c0*/  LDG.E R14, desc[UR8][R4.64+0x8] ;  /* 0x00000808040e7981 */ /* 0x000f28000c1e1900 */
[----:B------:R-:W5:Y:S04]  /*06d0*/  LDG.E R16, desc[UR8][R4.64+0xc] ;  /* 0x00000c0804107981 */ /* 0x000f68000c1e1900 */
[----:B------:R-:W5:Y:S04]  /*06e0*/  LDG.E R13, desc[UR8][R2.64] ;  /* 0x00000008020d7981 */ /* 0x000f68000c1e1900 */
[----:B------:R-:W5:Y:S04]  /*06f0*/  LDG.E R15, desc[UR8][R2.64+0x4] ;  /* 0x00000408020f7981 */ /* 0x000f68000c1e1900 */
[----:B------:R-:W5:Y:S04]  /*0700*/  LDG.E R17, desc[UR8][R2.64+0x8] ;  /* 0x0000080802117981 */ /* 0x000f68000c1e1900 */
[----:B------:R-:W5:Y:S01]  /*0710*/  LDG.E R19, desc[UR8][R2.64+0xc] ;  /* 0x00000c0802137981 */ /* 0x000f62000c1e1900 */
[----:B------:R-:W-:-:S02]  /*0720*/  IADD3 R0, PT, PT, R0, 0x4, RZ ;  /* 0x0000000400007810 */ /* 0x000fc40007ffe0ff */
[----:B--2---:R-:W-:Y:S02]  /*0730*/  ISETP.NE.AND P0, PT, R20, 0x1, PT ;  /* 0x000000011400780c */ /* 0x004fe40003f05270 */
[----:B---3--:R-:W-:Y:S02]  /*0740*/  ISETP.NE.AND P1, PT, R12, 0x1, PT ;  /* 0x000000010c00780c */ /* 0x008fe40003f25270 */
[----:B----4-:R-:W-:Y:S02]  /*0750*/  ISETP.NE.AND P2, PT, R14, 0x1, PT ;  /* 0x000000010e00780c */ /* 0x010fe40003f45270 */
[----:B-----5:R-:W-:-:S07]  /*0760*/  ISETP.NE.AND P3, PT, R16, 0x1, PT ;  /* 0x000000011000780c */ /* 0x020fce0003f65270 */
[----:B------:R-:W-:Y:S02]  /*0770*/  @!P0 VIADD R10, R10, 0x1 ;  /* 0x000000010a0a8836 */ /* 0x000fe40000000000 */
[--C-:B------:R-:W-:Y:S01]  /*0780*/  @!P0 FADD R8, R8, R13.reuse ;  /* 0x0000000d08088221 */ /* 0x100fe20000000000 */
[----:B------:R-:W-:Y:S02]  /*0790*/  FADD R4, R7, R13 ;  /* 0x0000000d07047221 */ /* 0x000fe40000000000 */
[----:B------:R-:W-:Y:S01]  /*07a0*/  @!P1 IADD3 R10, PT, PT, R10, 0x1, RZ ;  /* 0x000000010a0a9810 */ /* 0x000fe20007ffe0ff */
[--C-:B------:R-:W-:Y:S01]  /*07b0*/  @!P1 FADD R8, R8, R15.reuse ;  /* 0x0000000f08089221 */ /* 0x100fe20000000000 */
[----:B------:R-:W-:-:S03]  /*07c0*/  FADD R4, R4, R15 ;  /* 0x0000000f04047221 */ /* 0x000fc60000000000 */
[----:B------:R-:W-:Y:S02]  /*07d0*/  @!P2 VIADD R10, R10, 0x1 ;  /* 0x000000010a0aa836 */ /* 0x000fe40000000000 */
[--C-:B------:R-:W-:Y:S01]  /*07e0*/  @!P2 FADD R8, R8, R17.reuse ;  /* 0x000000110808a221 */ /* 0x100fe20000000000 */
[----:B------:R-:W-:Y:S01]  /*07f0*/  FADD R4, R4, R17 ;  /* 0x0000001104047221 */ /* 0x000fe20000000000 */
[----:B------:R-:W-:Y:S02]  /*0800*/  @!P3 VIADD R10, R10, 0x1 ;  /* 0x000000010a0ab836 */ /* 0x000fe40000000000 */
[--C-:B------:R-:W-:Y:S01]  /*0810*/  @!P3 FADD R8, R8, R19.reuse ;  /* 0x000000130808b221 */ /* 0x100fe20000000000 */
[----:B------:R-:W-:-:S07]  /*0820*/  FADD R7, R4, R19 ;  /* 0x0000001304077221 */ /* 0x000fce0000000000 */
.L_x_4:
[----:B------:R-:W-:Y:S05]  /*0830*/  @!P4 BRA `(.L_x_3) ;  /* 0x000000000088c947 */ /* 0x000fea0003800000 */
[----:B------:R-:W-:Y:S02]  /*0840*/  ISETP.NE.AND P0, PT, R18, 0x1, PT ;  /* 0x000000011200780c */ /* 0x000fe40003f05270 */
[----:B------:R-:W-:-:S04]  /*0850*/  LOP3.LUT R9, R9, 0x1, RZ, 0xc0, !PT ;  /* 0x0000000109097812 */ /* 0x000fc800078ec0ff */
[----:B------:R-:W-:-:S07]  /*0860*/  ISETP.NE.U32.AND P2, PT, R9, 0x1, PT ;  /* 0x000000010900780c */ /* 0x000fce0003f45070 */
[----:B------:R-:W-:Y:S06]  /*0870*/  @!P0 BRA `(.L_x_5) ;  /* 0x0000000000488947 */ /* 0x000fec0003800000 */
[----:B------:R-:W0:Y:S01]  /*0880*/  LDC.64 R2, c[0x0][0x390] ;  /* 0x0000e400ff027b82 */ /* 0x000e220000000a00 */
[----:B------:R-:W-:-:S07]  /*0890*/  IADD3 R9, PT, PT, R11, R0, RZ ;  /* 0x000000000b097210 */ /* 0x000fce0007ffe0ff */
[----:B------:R-:W1:Y:S01]  /*08a0*/  LDC.64 R4, c[0x0][0x3a8] ;  /* 0x0000ea00ff047b82 */ /* 0x000e620000000a00 */
[----:B0-----:R-:W-:-:S05]  /*08b0*/  IMAD.WIDE R2, R9, 0x4, R2 ;  /* 0x0000000409027825 */ /* 0x001fca00078e0202 */
[----:B------:R-:W2:Y:S04]  /*08c0*/  LDG.E R14, desc[UR8][R2.64] ;  /* 0x00000008020e7981 */ /* 0x000ea8000c1e1900 */
[----:B------:R-:W3:Y:S01]  /*08d0*/  LDG.E R12, desc[UR8][R2.64+0x4] ;  /* 0x00000408020c7981 */ /* 0x000ee2000c1e1900 */
[----:B-1----:R-:W-:-:S05]  /*08e0*/  IMAD.WIDE.U32 R4, R0, 0x4, R4 ;  /* 0x0000000400047825 */ /* 0x002fca00078e0004 */
[----:B------:R-:W4:Y:S04]  /*08f0*/  LDG.E R9, desc[UR8][R4.64] ;  /* 0x0000000804097981 */ /* 0x000f28000c1e1900 */
[----:B------:R-:W5:Y:S01]  /*0900*/  LDG.E R13, desc[UR8][R4.64+0x4] ;  /* 0x00000408040d7981 */ /* 0x000f62000c1e1900 */
[----:B------:R-:W-:Y:S02]  /*0910*/  IADD3 R0, PT, PT, R0, 0x2, RZ ;  /* 0x0000000200007810 */ /* 0x000fe40007ffe0ff */
[----:B--2---:R-:W-:Y:S02]  /*0920*/  ISETP.NE.AND P0, PT, R14, 0x1, PT ;  /* 0x000000010e00780c */ /* 0x004fe40003f05270 */
[----:B---3--:R-:W-:Y:S01]  /*0930*/  ISETP.NE.AND P1, PT, R12, 0x1, PT ;  /* 0x000000010c00780c */ /* 0x008fe20003f25270 */
[----:B----4-:R-:W-:-:S10]  /*0940*/  FADD R2, R7, R9 ;  /* 0x0000000907027221 */ /* 0x010fd40000000000 */
[----:B------:R-:W-:Y:S01]  /*0950*/  @!P0 FADD R8, R8, R9 ;  /* 0x0000000908088221 */ /* 0x000fe20000000000 */
[----:B------:R-:W-:Y:S02]  /*0960*/  @!P0 VIADD R10, R10, 0x1 ;  /* 0x000000010a0a8836 */ /* 0x000fe40000000000 */
[--C-:B-----5:R-:W-:Y:S01]  /*0970*/  FADD R7, R2, R13.reuse ;  /* 0x0000000d02077221 */ /* 0x120fe20000000000 */
[----:B------:R-:W-:Y:S01]  /*0980*/  @!P1 FADD R8, R8, R13 ;  /* 0x0000000d08089221 */ /* 0x000fe20000000000 */
[----:B------:R-:W-:-:S07]  /*0990*/  @!P1 VIADD R10, R10, 0x1 ;  /* 0x000000010a0a9836 */ /* 0x000fce0000000000 */
.L_x_5:
[----:B------:R-:W-:Y:S05]  /*09a0*/  @P2 BRA `(.L_x_3) ;  /* 0x00000000002c2947 */ /* 0x000fea0003800000 */
[----:B------:R-:W0:Y:S01]  /*09b0*/  LDC.64 R2, c[0x0][0x390] ;  /* 0x0000e400ff027b82 */ /* 0x000e220000000a00 */
[----:B------:R-:W-:-:S07]  /*09c0*/  IADD3 R11, PT, PT, R11, R0, RZ ;  /* 0x000000000b0b7210 */ /* 0x000fce0007ffe0ff */
[----:B------:R-:W1:Y:S01]  /*09d0*/  LDC.64 R4, c[0x0][0x3a8] ;  /* 0x0000ea00ff047b82 */ /* 0x000e620000000a00 */
[----:B0-----:R-:W-:-:S06]  /*09e0*/  IMAD.WIDE R2, R11, 0x4, R2 ;  /* 0x000000040b027825 */ /* 0x001fcc00078e0202 */
[----:B------:R-:W2:Y:S01]  /*09f0*/  LDG.E R2, desc[UR8][R2.64] ;  /* 0x0000000802027981 */ /* 0x000ea2000c1e1900 */
[----:B-1----:R-:W-:-:S06]  /*0a00*/  IMAD.WIDE.U32 R4, R0, 0x4, R4 ;  /* 0x0000000400047825 */ /* 0x002fcc00078e0004 */
[----:B------:R-:W3:Y:S01]  /*0a10*/  LDG.E R5, desc[UR8][R4.64] ;  /* 0x0000000804057981 */ /* 0x000ee2000c1e1900 */
[----:B--2---:R-:W-:Y:S01]  /*0a20*/  ISETP.NE.AND P0, PT, R2, 0x1, PT ;  /* 0x000000010200780c */ /* 0x004fe20003f05270 */
[----:B---3--:R-:W-:-:S12]  /*0a30*/  FADD R7, R7, R5 ;  /* 0x0000000507077221 */ /* 0x008fd80000000000 */
[----:B------:R-:W-:Y:S01]  /*0a40*/  @!P0 FADD R8, R8, R5 ;  /* 0x0000000508088221 */ /* 0x000fe20000000000 */
[----:B------:R-:W-:-:S07]  /*0a50*/  @!P0 VIADD R10, R10, 0x1 ;  /* 0x000000010a0a8836 */ /* 0x000fce0000000000 */
.L_x_3:
[----:B------:R-:W-:-:S07]  /*0a60*/  I2FP.F32.S32 R5, R10 ;  /* 0x0000000a00057245 */ /* 0x000fce0000201400 */
.L_x_0:
[----:B------:R-:W0:Y:S01]  /*0a70*/  MUFU.RCP R0, R7 ;  /* 0x0000000700007308 */ /* 0x000e220000001000 */
[----:B------:R-:W-:Y:S07]  /*0a80*/  BSSY.RECONVERGENT B0, `(.L_x_6) ;  /* 0x000000c000007945 */ /* 0x000fee0003800200 */
[----:B------:R-:W1:Y:S01]  /*0a90*/  FCHK P0, R8, R7 ;  /* 0x0000000708007302 */ /* 0x000e620000000000 */
[----:B0-----:R-:W-:-:S04]  /*0aa0*/  FFMA R3, R0, -R7, 1 ;  /* 0x3f80000000037423 */ /* 0x001fc80000000807 */
[----:B------:R-:W-:-:S04]  /*0ab0*/  FFMA R0, R0, R3, R0 ;  /* 0x0000000300007223 */ /* 0x000fc80000000000 */
[----:B------:R-:W-:-:S04]  /*0ac0*/  FFMA R3, R0, R8, RZ ;  /* 0x0000000800037223 */ /* 0x000fc800000000ff */
[----:B------:R-:W-:-:S04]  /*0ad0*/  FFMA R2, R3, -R7, R8 ;  /* 0x8000000703027223 */ /* 0x000fc80000000008 */
[----:B------:R-:W-:Y:S01]  /*0ae0*/  FFMA R9, R0, R2, R3 ;  /* 0x0000000200097223 */ /* 0x000fe20000000003 */
[----:B-1----:R-:W-:Y:S06]  /*0af0*/  @!P0 BRA `(.L_x_7) ;  /* 0x0000000000108947 */ /* 0x002fec0003800000 */
[----:B------:R-:W-:Y:S01]  /*0b00*/  MOV R0, R8 ;  /* 0x0000000800007202 */ /* 0x000fe20000000f00 */
[----:B------:R-:W-:Y:S01]  /*0b10*/  IMAD.MOV.U32 R3, RZ, RZ, R7 ;  /* 0x000000ffff037224 */ /* 0x000fe200078e0007 */
[----:B------:R-:W-:-:S07]  /*0b20*/  MOV R2, 0xb40 ;  /* 0x00000b4000027802 */ /* 0x000fce0000000f00 */
[----:B------:R-:W-:Y:S05]  /*0b30*/  CALL.REL.NOINC `($__internal_0_$__cuda_sm3x_div_rn_noftz_f32_slowpath) ;  /* 0x0000000000b87944 */ /* 0x000fea0003c00000 */
.L_x_7:
[----:B------:R-:W-:Y:S05]  /*0b40*/  BSYNC.RECONVERGENT B0 ;  /* 0x0000000000007941 */ /* 0x000fea0003800200 */
.L_x_6:
[----:B------:R-:W0:Y:S08]  /*0b50*/  LDC.64 R2, c[0x0][0x398] ;  /* 0x0000e600ff027b82 */ /* 0x000e300000000a00 */
[----:B------:R-:W1:Y:S01]  /*0b60*/  LDC.64 R10, c[0x0][0x380] ;  /* 0x0000e000ff0a7b82 */ /* 0x000e620000000a00 */
[----:B0-----:R-:W-:-:S05]  /*0b70*/  IMAD.WIDE R2, R6, 0x4, R2 ;  /* 0x0000000406027825 */ /* 0x001fca00078e0202 */
[----:B------:R0:W-:Y:S04]  /*0b80*/  STG.E desc[UR8][R2.64], R9 ;  /* 0x0000000902007986 */ /* 0x0001e8000c101908 */
[----:B-1----:R-:W2:Y:S01]  /*0b90*/  LDG.E R10, desc[UR8][R10.64] ;  /* 0x000000080a0a7981 */ /* 0x002ea2000c1e1900 */
[----:B------:R-:W-:Y:S01]  /*0ba0*/  BSSY.RECONVERGENT B0, `(.L_x_8) ;  /* 0x0000010000007945 */ /* 0x000fe20003800200 */
[----:B--2---:R-:W-:-:S05]  /*0bb0*/  I2FP.F32.S32 R0, R10 ;  /* 0x0000000a00007245 */ /* 0x004fca0000201400 */
[----:B------:R-:W-:Y:S01]  /*0bc0*/  FADD R15, R0, -R7 ;  /* 0x80000007000f7221 */ /* 0x000fe20000000000 */
[----:B------:R-:W-:-:S03]  /*0bd0*/  FADD R0, R5, -R8 ;  /* 0x8000000805007221 */ /* 0x000fc60000000000 */
[----:B------:R-:W1:Y:S08]  /*0be0*/  MUFU.RCP R4, R15 ;  /* 0x0000000f00047308 */ /* 0x000e700000001000 */
[----:B------:R-:W2:Y:S01]  /*0bf0*/  FCHK P0, R0, R15 ;  /* 0x0000000f00007302 */ /* 0x000ea20000000000 */
[----:B-1----:R-:W-:-:S04]  /*0c00*/  FFMA R13, -R15, R4, 1 ;  /* 0x3f8000000f0d7423 */ /* 0x002fc80000000104 */
[----:B------:R-:W-:-:S04]  /*0c10*/  FFMA R13, R4, R13, R4 ;  /* 0x0000000d040d7223 */ /* 0x000fc80000000004 */
[----:B------:R-:W-:-:S04]  /*0c20*/  FFMA R4, R0, R13, RZ ;  /* 0x0000000d00047223 */ /* 0x000fc800000000ff */
[----:B------:R-:W-:-:S04]  /*0c30*/  FFMA R5, -R15, R4, R0 ;  /* 0x000000040f057223 */ /* 0x000fc80000000100 */
[----:B------:R-:W-:Y:S01]  /*0c40*/  FFMA R13, R13, R5, R4 ;  /* 0x000000050d0d7223 */ /* 0x000fe20000000004 */
[----:B0-2---:R-:W-:Y:S06]  /*0c50*/  @!P0 BRA `(.L_x_9) ;  /* 0x0000000000108947 */ /* 0x005fec0003800000 */
[----:B------:R-:W-:Y:S02]  /*0c60*/  MOV R3, R15 ;  /* 0x0000000f00037202 */ /* 0x000fe40000000f00 */
[----:B------:R-:W-:-:S07]  /*0c70*/  MOV R2, 0xc90 ;  /* 0x00000c9000027802 */ /* 0x000fce0000000f00 */
[----:B------:R-:W-:Y:S05]  /*0c80*/  CALL.REL.NOINC `($__internal_0_$__cuda_sm3x_div_rn_noftz_f32_slowpath) ;  /* 0x0000000000647944 */ /* 0x000fea0003c00000 */
[----:B------:R-:W-:-:S07]  /*0c90*/  IMAD.MOV.U32 R13, RZ, RZ, R9 ;  /* 0x000000ffff0d7224 */ /* 0x000fce00078e0009 */
.L_x_9:
[----:B------:R-:W-:Y:S05]  /*0ca0*/  BSYNC.RECONVERGENT B0 ;  /* 0x0000000000007941 */ /* 0x000fea0003800200 */
.L_x_8:
[----:B------:R-:W0:Y:S08]  /*0cb0*/  LDC.64 R2, c[0x0][0x3a0] ;  /* 0x0000e800ff027b82 */ /* 0x000e300000000a00 */
[----:B------:R-:W1:Y:S01]  /*0cc0*/  LDC.64 R4, c[0x0][0x380] ;  /* 0x0000e000ff047b82 */ /* 0x000e620000000a00 */
[----:B0-----:R-:W-:-:S05]  /*0cd0*/  IMAD.WIDE R2, R6, 0x4, R2 ;  /* 0x0000000406027825 */ /* 0x001fca00078e0202 */
[----:B------:R0:W-:Y:S04]  /*0ce0*/  STG.E desc[UR8][R2.64], R13 ;  /* 0x0000000d02007986 */ /* 0x0001e8000c101908 */
[----:B-1----:R-:W2:Y:S01]  /*0cf0*/  LDG.E R4, desc[UR8][R4.64] ;  /* 0x0000000804047981 */ /* 0x002ea2000c1e1900 */
[----:B------:R-:W-:Y:S01]  /*0d00*/  BSSY.RECONVERGENT B0, `(.L_x_10) ;  /* 0x000000e000007945 */ /* 0x000fe20003800200 */
[----:B--2---:R-:W-:-:S04]  /*0d10*/  I2FP.F32.S32 R6, R4 ;  /* 0x0000000400067245 */ /* 0x004fc80000201400 */
        /* <DEDUP_REMOVED lines=8> */
[----:B------:R-:W-:Y:S01]  /*0da0*/  MOV R0, R7 ;  /* 0x0000000700007202 */ /* 0x000fe20000000f00 */
[----:B------:R-:W-:Y:S01]  /*0db0*/  IMAD.MOV.U32 R3, RZ, RZ, R6 ;  /* 0x000000ffff037224 */ /* 0x000fe200078e0006 */
[----:B------:R-:W-:-:S07]  /*0dc0*/  MOV R2, 0xde0 ;  /* 0x00000de000027802 */ /* 0x000fce0000000f00 */
[----:B------:R-:W-:Y:S05]  /*0dd0*/  CALL.REL.NOINC `($__internal_0_$__cuda_sm3x_div_rn_noftz_f32_slowpath) ;  /* 0x0000000000107944 */ /* 0x000fea0003c00000 */
.L_x_11:
[----:B------:R-:W-:Y:S05]  /*0de0*/  BSYNC.RECONVERGENT B0 ;  /* 0x0000000000007941 */ /* 0x000fea0003800200 */
.L_x_10:
[----:B------:R-:W0:Y:S02]  /*0df0*/  LDC.64 R2, c[0x0][0x3b0] ;  /* 0x0000ec00ff027b82 */ /* 0x000e240000000a00 */
[----:B0-----:R-:W-:Y:S01]  /*0e00*/  STG.E desc[UR8][R2.64], R9 ;  /* 0x0000000902007986 */ /* 0x001fe2000c101908 */
[----:B------:R-:W-:Y:S05]  /*0e10*/  EXIT ;  /* 0x000000000000794d */ /* 0x000fea0003800000 */
        .weak           $__internal_0_$__cuda_sm3x_div_rn_noftz_f32_slowpath
        .type           $__internal_0_$__cuda_sm3x_div_rn_noftz_f32_slowpath,@function
        .size           $__internal_0_$__cuda_sm3x_div_rn_noftz_f32_slowpath,(.L_x_40 - $__internal_0_$__cuda_sm3x_div_rn_noftz_f32_slowpath)
$__internal_0_$__cuda_sm3x_div_rn_noftz_f32_slowpath:
[----:B------:R-:W-:Y:S01]  /*0e20*/  SHF.R.U32.HI R9, RZ, 0x17, R3 ;  /* 0x00000017ff097819 */ /* 0x000fe20000011603 */
[----:B------:R-:W-:Y:S01]  /*0e30*/  BSSY.RECONVERGENT B1, `(.L_x_12) ;  /* 0x0000062000017945 */ /* 0x000fe20003800200 */
[----:B------:R-:W-:Y:S02]  /*0e40*/  SHF.R.U32.HI R4, RZ, 0x17, R0 ;  /* 0x00000017ff047819 */ /* 0x000fe40000011600 */
[----:B------:R-:W-:Y:S02]  /*0e50*/  LOP3.LUT R14, R9, 0xff, RZ, 0xc0, !PT ;  /* 0x000000ff090e7812 */ /* 0x000fe400078ec0ff */
[----:B------:R-:W-:Y:S02]  /*0e60*/  LOP3.LUT R12, R4, 0xff, RZ, 0xc0, !PT ;  /* 0x000000ff040c7812 */ /* 0x000fe400078ec0ff */
[----:B------:R-:W-:-:S03]  /*0e70*/  IADD3 R10, PT, PT, R14, -0x1, RZ ;  /* 0xffffffff0e0a7810 */ /* 0x000fc60007ffe0ff */
[----:B------:R-:W-:Y:S01]  /*0e80*/  VIADD R9, R12, 0xffffffff ;  /* 0xffffffff0c097836 */ /* 0x000fe20000000000 */
[----:B------:R-:W-:-:S04]  /*0e90*/  ISETP.GT.U32.AND P0, PT, R10, 0xfd, PT ;  /* 0x000000fd0a00780c */ /* 0x000fc80003f04070 */
[----:B------:R-:W-:-:S13]  /*0ea0*/  ISETP.GT.U32.OR P0, PT, R9, 0xfd, P0 ;  /* 0x000000fd0900780c */ /* 0x000fda0000704470 */
[----:B------:R-:W-:Y:S01]  /*0eb0*/  @!P0 MOV R4, RZ ;  /* 0x000000ff00048202 */ /* 0x000fe20000000f00 */
[----:B------:R-:W-:Y:S06]  /*0ec0*/  @!P0 BRA `(.L_x_13) ;  /* 0x00000000005c8947 */ /* 0x000fec0003800000 */
[----:B------:R-:W-:Y:S02]  /*0ed0*/  FSETP.GTU.FTZ.AND P0, PT, |R0|, +INF , PT ;  /* 0x7f8000000000780b */ /* 0x000fe40003f1c200 */
[----:B------:R-:W-:-:S04]  /*0ee0*/  FSETP.GTU.FTZ.AND P1, PT, |R3|, +INF , PT ;  /* 0x7f8000000300780b */ /* 0x000fc80003f3c200 */
[----:B------:R-:W-:-:S13]  /*0ef0*/  PLOP3.LUT P0, PT, P0, P1, PT, 0xf8, 0x8f ;  /* 0x00000000008f781c */ /* 0x000fda0000703f70 */
[----:B------:R-:W-:Y:S05]  /*0f00*/  @P0 BRA `(.L_x_14) ;  /* 0x00000004004c0947 */ /* 0x000fea0003800000 */
[----:B------:R-:W-:-:S13]  /*0f10*/  LOP3.LUT P0, RZ, R3, 0x7fffffff, R0, 0xc8, !PT ;  /* 0x7fffffff03ff7812 */ /* 0x000fda000780c800 */
[----:B------:R-:W-:Y:S05]  /*0f20*/  @!P0 BRA `(.L_x_15) ;  /* 0x00000004003c8947 */ /* 0x000fea0003800000 */
[C---:B------:R-:W-:Y:S02]  /*0f30*/  FSETP.NEU.FTZ.AND P0, PT, |R0|.reuse, +INF , PT ;  /* 0x7f8000000000780b */ /* 0x040fe40003f1d200 */
[----:B------:R-:W-:Y:S02]  /*0f40*/  FSETP.NEU.FTZ.AND P2, PT, |R3|, +INF , PT ;  /* 0x7f8000000300780b */ /* 0x000fe40003f5d200 */
[----:B------:R-:W-:-:S11]  /*0f50*/  FSETP.NEU.FTZ.AND P1, PT, |R0|, +INF , PT ;  /* 0x7f8000000000780b */ /* 0x000fd60003f3d200 */
[----:B------:R-:W-:Y:S05]  /*0f60*/  @!P2 BRA !P0, `(.L_x_15) ;  /* 0x00000004002ca947 */ /* 0x000fea0004000000 */
[----:B------:R-:W-:-:S04]  /*0f70*/  LOP3.LUT P0, RZ, R0, 0x7fffffff, RZ, 0xc0, !PT ;  /* 0x7fffffff00ff7812 */ /* 0x000fc8000780c0ff */
[----:B------:R-:W-:-:S13]  /*0f80*/  PLOP3.LUT P0, PT, P2, P0, PT, 0x2f, 0xf2 ;  /* 0x0000000000f2781c */ /* 0x000fda0001700577 */
[----:B------:R-:W-:Y:S05]  /*0f90*/  @P0 BRA `(.L_x_16) ;  /* 0x0000000400180947 */ /* 0x000fea0003800000 */
[----:B------:R-:W-:-:S04]  /*0fa0*/  LOP3.LUT P0, RZ, R3, 0x7fffffff, RZ, 0xc0, !PT ;  /* 0x7fffffff03ff7812 */ /* 0x000fc8000780c0ff */
[----:B------:R-:W-:-:S13]  /*0fb0*/  PLOP3.LUT P0, PT, P1, P0, PT, 0x2f, 0xf2 ;  /* 0x0000000000f2781c */ /* 0x000fda0000f00577 */
[----:B------:R-:W-:Y:S05]  /*0fc0*/  @P0 BRA `(.L_x_17) ;  /* 0x0000000400000947 */ /* 0x000fea0003800000 */
[----:B------:R-:W-:Y:S02]  /*0fd0*/  ISETP.GE.AND P0, PT, R9, RZ, PT ;  /* 0x000000ff0900720c */ /* 0x000fe40003f06270 */
[----:B------:R-:W-:-:S11]  /*0fe0*/  ISETP.GE.AND P1, PT, R10, RZ, PT ;  /* 0x000000ff0a00720c */ /* 0x000fd60003f26270 */
[----:B------:R-:W-:Y:S01]  /*0ff0*/  @P0 IMAD.MOV.U32 R4, RZ, RZ, RZ ;  /* 0x000000ffff040224 */ /* 0x000fe200078e00ff */
[----:B------:R-:W-:Y:S01]  /*1000*/  @!P0 MOV R4, 0xffffffc0 ;  /* 0xffffffc000048802 */ /* 0x000fe20000000f00 */
[----:B------:R-:W-:Y:S01]  /*1010*/  @!P0 FFMA R0, R0, 1.84467440737095516160e+19, RZ ;  /* 0x5f80000000008823 */ /* 0x000fe200000000ff */
[----:B------:R-:W-:-:S03]  /*1020*/  @!P1 FFMA R3, R3, 1.84467440737095516160e+19, RZ ;  /* 0x5f80000003039823 */ /* 0x000fc600000000ff */
[----:B------:R-:W-:-:S07]  /*1030*/  @!P1 VIADD R4, R4, 0x40 ;  /* 0x0000004004049836 */ /* 0x000fce0000000000 */
.L_x_13:
[----:B------:R-:W-:Y:S01]  /*1040*/  LEA R10, R14, 0xc0800000, 0x17 ;  /* 0xc08000000e0a7811 */ /* 0x000fe200078eb8ff */
[----:B------:R-:W-:Y:S03]  /*1050*/  BSSY.RECONVERGENT B2, `(.L_x_18) ;  /* 0x0000036000027945 */ /* 0x000fe60003800200 */
[----:B------:R-:W-:Y:S01]  /*1060*/  IADD3 R10, PT, PT, -R10, R3, RZ ;  /* 0x000000030a0a7210 */ /* 0x000fe20007ffe1ff */
[----:B------:R-:W-:-:S03]  /*1070*/  VIADD R3, R12, 0xffffff81 ;  /* 0xffffff810c037836 */ /* 0x000fc60000000000 */
[----:B------:R-:W0:Y:S01]  /*1080*/  MUFU.RCP R9, R10 ;  /* 0x0000000a00097308 */ /* 0x000e220000001000 */
[----:B------:R-:W-:Y:S01]  /*1090*/  FADD.FTZ R11, -R10, -RZ ;  /* 0x800000ff0a0b7221 */ /* 0x000fe20000010100 */
[----:B------:R-:W-:-:S03]  /*10a0*/  IMAD R0, R3, -0x800000, R0 ;  /* 0xff80000003007824 */ /* 0x000fc600078e0200 */
[----:B0-----:R-:W-:-:S04]  /*10b0*/  FFMA R12, R9, R11, 1 ;  /* 0x3f800000090c7423 */ /* 0x001fc8000000000b */
[----:B------:R-:W-:-:S04]  /*10c0*/  FFMA R16, R9, R12, R9 ;  /* 0x0000000c09107223 */ /* 0x000fc80000000009 */
[----:B------:R-:W-:-:S04]  /*10d0*/  FFMA R9, R0, R16, RZ ;  /* 0x0000001000097223 */ /* 0x000fc800000000ff */
[----:B------:R-:W-:-:S04]  /*10e0*/  FFMA R12, R11, R9, R0 ;  /* 0x000000090b0c7223 */ /* 0x000fc80000000000 */
[----:B------:R-:W-:Y:S01]  /*10f0*/  FFMA R13, R16, R12, R9 ;  /* 0x0000000c100d7223 */ /* 0x000fe20000000009 */
[----:B------:R-:W-:-:S03]  /*1100*/  IADD3 R9, PT, PT, R3, 0x7f, -R14 ;  /* 0x0000007f03097810 */ /* 0x000fc60007ffe80e */
[----:B------:R-:W-:Y:S01]  /*1110*/  FFMA R12, R11, R13, R0 ;  /* 0x0000000d0b0c7223 */ /* 0x000fe20000000000 */
[----:B------:R-:W-:-:S03]  /*1120*/  IADD3 R9, PT, PT, R9, R4, RZ ;  /* 0x0000000409097210 */ /* 0x000fc60007ffe0ff */
[----:B------:R-:W-:-:S05]  /*1130*/  FFMA R0, R16, R12, R13 ;  /* 0x0000000c10007223 */ /* 0x000fca000000000d */
[----:B------:R-:W-:-:S04]  /*1140*/  SHF.R.U32.HI R3, RZ, 0x17, R0 ;  /* 0x00000017ff037819 */ /* 0x000fc80000011600 */
[----:B------:R-:W-:-:S05]  /*1150*/  LOP3.LUT R3, R3, 0xff, RZ, 0xc0, !PT ;  /* 0x000000ff03037812 */ /* 0x000fca00078ec0ff */
[----:B------:R-:W-:-:S05]  /*1160*/  IMAD.IADD R11, R3, 0x1, R9 ;  /* 0x00000001030b7824 */ /* 0x000fca00078e0209 */
[----:B------:R-:W-:-:S04]  /*1170*/  IADD3 R3, PT, PT, R11, -0x1, RZ ;  /* 0xffffffff0b037810 */ /* 0x000fc80007ffe0ff */
[----:B------:R-:W-:-:S13]  /*1180*/  ISETP.GE.U32.AND P0, PT, R3, 0xfe, PT ;  /* 0x000000fe0300780c */ /* 0x000fda0003f06070 */
[----:B------:R-:W-:Y:S05]  /*1190*/  @!P0 BRA `(.L_x_19) ;  /* 0x0000000000808947 */ /* 0x000fea0003800000 */
[----:B------:R-:W-:-:S13]  /*11a0*/  ISETP.GT.AND P0, PT, R11, 0xfe, PT ;  /* 0x000000fe0b00780c */ /* 0x000fda0003f04270 */
[----:B------:R-:W-:Y:S05]  /*11b0*/  @P0 BRA `(.L_x_20) ;  /* 0x00000000006c0947 */ /* 0x000fea0003800000 */
[----:B------:R-:W-:-:S13]  /*11c0*/  ISETP.GE.AND P0, PT, R11, 0x1, PT ;  /* 0x000000010b00780c */ /* 0x000fda0003f06270 */
[----:B------:R-:W-:Y:S05]  /*11d0*/  @P0 BRA `(.L_x_21) ;  /* 0x0000000000740947 */ /* 0x000fea0003800000 */
[----:B------:R-:W-:Y:S02]  /*11e0*/  ISETP.GE.AND P0, PT, R11, -0x18, PT ;  /* 0xffffffe80b00780c */ /* 0x000fe40003f06270 */
[----:B------:R-:W-:-:S11]  /*11f0*/  LOP3.LUT R0, R0, 0x80000000, RZ, 0xc0, !PT ;  /* 0x8000000000007812 */ /* 0x000fd600078ec0ff */
[----:B------:R-:W-:Y:S05]  /*1200*/  @!P0 BRA `(.L_x_21) ;  /* 0x0000000000688947 */ /* 0x000fea0003800000 */
[CCC-:B------:R-:W-:Y:S01]  /*1210*/  FFMA.RZ R3, R16.reuse, R12.reuse, R13.reuse ;  /* 0x0000000c10037223 */ /* 0x1c0fe2000000c00d */
[C---:B------:R-:W-:Y:S02]  /*1220*/  VIADD R10, R11.reuse, 0x20 ;  /* 0x000000200b0a7836 */ /* 0x040fe40000000000 */
[CCC-:B------:R-:W-:Y:S01]  /*1230*/  FFMA.RM R4, R16.reuse, R12.reuse, R13.reuse ;  /* 0x0000000c10047223 */ /* 0x1c0fe2000000400d */
[----:B------:R-:W-:Y:S02]  /*1240*/  ISETP.NE.AND P2, PT, R11, RZ, PT ;  /* 0x000000ff0b00720c */ /* 0x000fe40003f45270 */
[----:B------:R-:W-:Y:S01]  /*1250*/  LOP3.LUT R9, R3, 0x7fffff, RZ, 0xc0, !PT ;  /* 0x007fffff03097812 */ /* 0x000fe200078ec0ff */
[----:B------:R-:W-:Y:S01]  /*1260*/  FFMA.RP R3, R16, R12, R13 ;  /* 0x0000000c10037223 */ /* 0x000fe2000000800d */
[----:B------:R-:W-:Y:S02]  /*1270*/  ISETP.NE.AND P1, PT, R11, RZ, PT ;  /* 0x000000ff0b00720c */ /* 0x000fe40003f25270 */
[----:B------:R-:W-:-:S02]  /*1280*/  LOP3.LUT R9, R9, 0x800000, RZ, 0xfc, !PT ;  /* 0x0080000009097812 */ /* 0x000fc400078efcff */
[----:B------:R-:W-:Y:S02]  /*1290*/  IADD3 R11, PT, PT, -R11, RZ, RZ ;  /* 0x000000ff0b0b7210 */ /* 0x000fe40007ffe1ff */
[----:B------:R-:W-:Y:S02]  /*12a0*/  SHF.L.U32 R10, R9, R10, RZ ;  /* 0x0000000a090a7219 */ /* 0x000fe400000006ff */
[----:B------:R-:W-:Y:S02]  /*12b0*/  FSETP.NEU.FTZ.AND P0, PT, R3, R4, PT ;  /* 0x000000040300720b */ /* 0x000fe40003f1d000 */
[----:B------:R-:W-:Y:S02]  /*12c0*/  SEL R4, R11, RZ, P2 ;  /* 0x000000ff0b047207 */ /* 0x000fe40001000000 */
[----:B------:R-:W-:Y:S02]  /*12d0*/  ISETP.NE.AND P1, PT, R10, RZ, P1 ;  /* 0x000000ff0a00720c */ /* 0x000fe40000f25270 */
[----:B------:R-:W-:-:S02]  /*12e0*/  SHF.R.U32.HI R4, RZ, R4, R9 ;  /* 0x00000004ff047219 */ /* 0x000fc40000011609 */
[----:B------:R-:W-:Y:S02]  /*12f0*/  PLOP3.LUT P0, PT, P0, P1, PT, 0xf8, 0x8f ;  /* 0x00000000008f781c */ /* 0x000fe40000703f70 */
[----:B------:R-:W-:Y:S02]  /*1300*/  SHF.R.U32.HI R10, RZ, 0x1, R4 ;  /* 0x00000001ff0a7819 */ /* 0x000fe40000011604 */
[----:B------:R-:W-:-:S04]  /*1310*/  SEL R3, RZ, 0x1, !P0 ;  /* 0x00000001ff037807 */ /* 0x000fc80004000000 */
[----:B------:R-:W-:-:S04]  /*1320*/  LOP3.LUT R3, R3, 0x1, R10, 0xf8, !PT ;  /* 0x0000000103037812 */ /* 0x000fc800078ef80a */
[----:B------:R-:W-:-:S05]  /*1330*/  LOP3.LUT R3, R3, R4, RZ, 0xc0, !PT ;  /* 0x0000000403037212 */ /* 0x000fca00078ec0ff */
[----:B------:R-:W-:-:S05]  /*1340*/  IMAD.IADD R3, R10, 0x1, R3 ;  /* 0x000000010a037824 */ /* 0x000fca00078e0203 */
[----:B------:R-:W-:Y:S01]  /*1350*/  LOP3.LUT R0, R3, R0, RZ, 0xfc, !PT ;  /* 0x0000000003007212 */ /* 0x000fe200078efcff */
[----:B------:R-:W-:Y:S06]  /*1360*/  BRA `(.L_x_21) ;  /* 0x0000000000107947 */ /* 0x000fec0003800000 */
.L_x_20:
[----:B------:R-:W-:-:S04]  /*1370*/  LOP3.LUT R0, R0, 0x80000000, RZ, 0xc0, !PT ;  /* 0x8000000000007812 */ /* 0x000fc800078ec0ff */
[----:B------:R-:W-:Y:S01]  /*1380*/  LOP3.LUT R0, R0, 0x7f800000, RZ, 0xfc, !PT ;  /* 0x7f80000000007812 */ /* 0x000fe200078efcff */
[----:B------:R-:W-:Y:S06]  /*1390*/  BRA `(.L_x_21) ;  /* 0x0000000000047947 */ /* 0x000fec0003800000 */
.L_x_19:
[----:B------:R-:W-:-:S07]  /*13a0*/  LEA R0, R9, R0, 0x17 ;  /* 0x0000000009007211 */ /* 0x000fce00078eb8ff */
.L_x_21:
[----:B------:R-:W-:Y:S05]  /*13b0*/  BSYNC.RECONVERGENT B2 ;  /* 0x0000000000027941 */ /* 0x000fea0003800200 */
.L_x_18:
[----:B------:R-:W-:Y:S05]  /*13c0*/  BRA `(.L_x_22) ;  /* 0x0000000000207947 */ /* 0x000fea0003800000 */
.L_x_17:
[----:B------:R-:W-:-:S04]  /*13d0*/  LOP3.LUT R0, R3, 0x80000000, R0, 0x48, !PT ;  /* 0x8000000003007812 */ /* 0x000fc800078e4800 */
[----:B------:R-:W-:Y:S01]  /*13e0*/  LOP3.LUT R0, R0, 0x7f800000, RZ, 0xfc, !PT ;  /* 0x7f80000000007812 */ /* 0x000fe200078efcff */
[----:B------:R-:W-:Y:S06]  /*13f0*/  BRA `(.L_x_22) ;  /* 0x0000000000147947 */ /* 0x000fec0003800000 */
.L_x_16:
[----:B------:R-:W-:Y:S01]  /*1400*/  LOP3.LUT R0, R3, 0x80000000, R0, 0x48, !PT ;  /* 0x8000000003007812 */ /* 0x000fe200078e4800 */
[----:B------:R-:W-:Y:S06]  /*1410*/  BRA `(.L_x_22) ;  /* 0x00000000000c7947 */ /* 0x000fec0003800000 */
.L_x_15:
[----:B------:R-:W0:Y:S01]  /*1420*/  MUFU.RSQ R0, -QNAN ;  /* 0xffc0000000007908 */ /* 0x000e220000001400 */
[----:B------:R-:W-:Y:S05]  /*1430*/  BRA `(.L_x_22) ;  /* 0x0000000000047947 */ /* 0x000fea0003800000 */
.L_x_14:
[----:B------:R-:W-:-:S07]  /*1440*/  FADD.FTZ R0, R0, R3 ;  /* 0x0000000300007221 */ /* 0x000fce0000010000 */
.L_x_22:
[----:B------:R-:W-:Y:S05]  /*1450*/  BSYNC.RECONVERGENT B1 ;  /* 0x0000000000017941 */ /* 0x000fea0003800200 */
.L_x_12:
[----:B------:R-:W-:Y:S02]  /*1460*/  HFMA2 R3, -RZ, RZ, 0, 0 ;  /* 0x00000000ff037431 */ /* 0x000fe400000001ff */
[----:B0-----:R-:W-:Y:S02]  /*1470*/  IMAD.MOV.U32 R9, RZ, RZ, R0 ;  /* 0x000000ffff097224 */ /* 0x001fe400078e0000 */
[----:B------:R-:W-:Y:S05]  /*1480*/  RET.REL.NODEC R2 `(_Z13compute_thetaPiS_S_PfS0_S0_S0_) ;  /* 0xffffffe802dc7950 */ /* 0x000fea0003c3ffff */
.L_x_23:
[----:B------:R-:W-:-:S00]  /*1490*/  BRA `(.L_x_23) ;  /* 0xfffffffc00fc7947 */ /* 0x000fc0000383ffff */
[----:B------:R-:W-:-:S00]  /*14a0*/  NOP ;  /* 0x0000000000007918 */ /* 0x000fc00000000000 */
        /* <DEDUP_REMOVED lines=13> */
.L_x_40:


//--------------------- .text._Z9compute_zPiS_S_PfS0_S0_S0_ --------------------------
	.section	.text._Z9compute_zPiS_S_PfS0_S0_S0_,"ax",@progbits
	.align	128
        .global         _Z9compute_zPiS_S_PfS0_S0_S0_
        .type           _Z9compute_zPiS_S_PfS0_S0_S0_,@function
        .size           _Z9compute_zPiS_S_PfS0_S0_S0_,(.L_x_41 - _Z9compute_zPiS_S_PfS0_S0_S0_)
        .other          _Z9compute_zPiS_S_PfS0_S0_S0_,@"STO_CUDA_ENTRY STV_DEFAULT"
_Z9compute_zPiS_S_PfS0_S0_S0_:
.text._Z9compute_zPiS_S_PfS0_S0_S0_:
        /* <DEDUP_REMOVED lines=10> */
[----:B------:R-:W0:Y:S08]  /*00a0*/  LDC.64 R2, c[0x0][0x388] ;  /* 0x0000e200ff027b82 */ /* 0x000e300000000a00 */
[----:B------:R-:W1:Y:S01]  /*00b0*/  LDC.64 R8, c[0x0][0x3b0] ;  /* 0x0000ec00ff087b82 */ /* 0x000e620000000a00 */
[----:B0-----:R-:W2:Y:S04]  /*00c0*/  LDG.E R6, desc[UR4][R2.64] ;  /* 0x0000000402067981 */ /* 0x001ea8000c1e1900 */
[----:B-1----:R0:W5:Y:S01]  /*00d0*/  LDG.E R0, desc[UR4][R8.64] ;  /* 0x0000000408007981 */ /* 0x002162000c1e1900 */
[----:B------:R-:W-:Y:S01]  /*00e0*/  HFMA2 R14, -RZ, RZ, 0, 0 ;  /* 0x00000000ff0e7431 */ /* 0x000fe200000001ff */
[----:B------:R-:W-:Y:S01]  /*00f0*/  MOV R7, 0x3bbb989d ;  /* 0x3bbb989d00077802 */ /* 0x000fe20000000f00 */
[----:B------:R-:W-:Y:S01]  /*0100*/  IMAD.MOV.U32 R10, RZ, RZ, RZ ;  /* 0x000000ffff0a7224 */ /* 0x000fe200078e00ff */
[----:B--2---:R-:W-:-:S13]  /*0110*/  ISETP.GE.AND P0, PT, R6, 0x1, PT ;  /* 0x000000010600780c */ /* 0x004fda0003f06270 */
[----:B0-----:R-:W-:Y:S05]  /*0120*/  @!P0 BRA `(.L_x_24) ;  /* 0x0000000800148947 */ /* 0x001fea0003800000 */
[----:B------:R-:W0:Y:S01]  /*0130*/  LDC.64 R2, c[0x0][0x390] ;  /* 0x0000e400ff027b82 */ /* 0x000e220000000a00 */
[----:B------:R-:W-:Y:S01]  /*0140*/  IADD3 R6, PT, PT, -R6, RZ, RZ ;  /* 0x000000ff06067210 */ /* 0x000fe20007ffe1ff */
[----:B------:R-:W-:Y:S01]  /*0150*/  IMAD.MOV.U32 R8, RZ, RZ, R4 ;  /* 0x000000ffff087224 */ /* 0x000fe200078e0004 */
[----:B------:R-:W-:Y:S01]  /*0160*/  MOV R10, RZ ;  /* 0x000000ff000a7202 */ /* 0x000fe20000000f00 */
[----:B------:R-:W1:Y:S01]  /*0170*/  LDCU.64 UR8, c[0x0][0x398] ;  /* 0x00007300ff0877ac */ /* 0x000e620008000a00 */
[----:B------:R-:W-:Y:S01]  /*0180*/  MOV R14, RZ ;  /* 0x000000ff000e7202 */ /* 0x000fe20000000f00 */
[----:B------:R-:W2:Y:S01]  /*0190*/  LDCU.64 UR6, c[0x0][0x3a0] ;  /* 0x00007400ff0677ac */ /* 0x000ea20008000a00 */
[----:B------:R-:W-:-:S05]  /*01a0*/  NOP ;  /* 0x0000000000007918 */ /* 0x000fca0000000000 */
.L_x_25:
[----:B-1----:R-:W-:Y:S01]  /*01b0*/  MOV R16, UR8 ;  /* 0x0000000800107c02 */ /* 0x002fe20008000f00 */
[----:B------:R-:W-:-:S05]  /*01c0*/  IMAD.U32 R17, RZ, RZ, UR9 ;  /* 0x00000009ff117e24 */ /* 0x000fca000f8e00ff */
[----:B------:R1:W3:Y:S01]  /*01d0*/  LDG.E R16, desc[UR4][R16.64] ;  /* 0x0000000410107981 */ /* 0x0002e2000c1e1900 */
[----:B--2---:R-:W-:Y:S02]  /*01e0*/  MOV R20, UR6 ;  /* 0x0000000600147c02 */ /* 0x004fe40008000f00 */
[----:B------:R-:W-:-:S05]  /*01f0*/  MOV R21, UR7 ;  /* 0x0000000700157c02 */ /* 0x000fca0008000f00 */
[----:B------:R-:W2:Y:S01]  /*0200*/  LDG.E R15, desc[UR4][R20.64] ;  /* 0x00000004140f7981 */ /* 0x000ea2000c1e1900 */
[----:B0-----:R-:W-:-:S05]  /*0210*/  IMAD.WIDE R22, R8, 0x4, R2 ;  /* 0x0000000408167825 */ /* 0x001fca00078e0202 */
[----:B------:R0:W4:Y:S01]  /*0220*/  LDG.E R9, desc[UR4][R22.64] ;  /* 0x0000000416097981 */ /* 0x000122000c1e1900 */
[----:B-1----:R-:W-:Y:S01]  /*0230*/  HFMA2 R17, -RZ, RZ, 1.5048828125, 33.21875 ;  /* 0x3e055027ff117431 */ /* 0x002fe200000001ff */
[----:B------:R-:W-:Y:S01]  /*0240*/  IADD3 R6, PT, PT, R6, 0x1, RZ ;  /* 0x0000000106067810 */ /* 0x000fe20007ffe0ff */
[----:B------:R-:W-:Y:S01]  /*0250*/  UIADD3 UR6, UP0, UPT, UR6, 0x4, URZ ;  /* 0x0000000406067890 */ /* 0x000fe2000ff1e0ff */
[----:B------:R-:W-:Y:S01]  /*0260*/  IADD3 R8, PT, PT, R5, R8, RZ ;  /* 0x0000000805087210 */ /* 0x000fe20007ffe0ff */
[----:B------:R-:W-:Y:S02]  /*0270*/  UIADD3 UR8, UP1, UPT, UR8, 0x4, URZ ;  /* 0x0000000408087890 */ /* 0x000fe4000ff3e0ff */
[----:B------:R-:W-:Y:S02]  /*0280*/  UIADD3.X UR7, UPT, UPT, URZ, UR7, URZ, UP0, !UPT ;  /* 0x00000007ff077290 */ /* 0x000fe400087fe4ff */
[----:B------:R-:W-:Y:S01]  /*0290*/  UIADD3.X UR9, UPT, UPT, URZ, UR9, URZ, UP1, !UPT ;  /* 0x00000009ff097290 */ /* 0x000fe20008ffe4ff */
[C---:B---3--:R-:W-:Y:S01]  /*02a0*/  FMUL R11, R16.reuse, 8388608 ;  /* 0x4b000000100b7820 */ /* 0x048fe20000400000 */
[----:B------:R-:W-:-:S04]  /*02b0*/  FSETP.GEU.AND P0, PT, R16, 1.175494350822287508e-38, PT ;  /* 0x008000001000780b */ /* 0x000fc80003f0e000 */
[----:B------:R-:W-:Y:S01]  /*02c0*/  FSEL R12, R11, R16, !P0 ;  /* 0x000000100b0c7208 */ /* 0x000fe20004000000 */
[----:B------:R-:W-:Y:S01]  /*02d0*/  FADD R11, -R16, 1 ;  /* 0x3f800000100b7421 */ /* 0x000fe20000000100 */
[C---:B--2---:R-:W-:Y:S01]  /*02e0*/  FMUL R16, R15.reuse, 8388608 ;  /* 0x4b0000000f107820 */ /* 0x044fe20000400000 */
[----:B------:R-:W-:Y:S02]  /*02f0*/  FSETP.GEU.AND P1, PT, R15, 1.175494350822287508e-38, PT ;  /* 0x008000000f00780b */ /* 0x000fe40003f2e000 */
[C---:B------:R-:W-:Y:S01]  /*0300*/  VIADD R19, R12.reuse, 0xc0d55555 ;  /* 0xc0d555550c137836 */ /* 0x040fe20000000000 */
[----:B------:R-:W-:Y:S02]  /*0310*/  FSETP.GEU.AND P4, PT, R11, 1.175494350822287508e-38, PT ;  /* 0x008000000b00780b */ /* 0x000fe40003f8e000 */
[----:B------:R-:W-:Y:S02]  /*0320*/  ISETP.GT.U32.AND P3, PT, R12, 0x7f7fffff, PT ;  /* 0x7f7fffff0c00780c */ /* 0x000fe40003f64070 */
[----:B------:R-:W-:-:S04]  /*0330*/  LOP3.LUT R19, R19, 0xff800000, RZ, 0xc0, !PT ;  /* 0xff80000013137812 */ /* 0x000fc800078ec0ff */
[-C--:B------:R-:W-:Y:S02]  /*0340*/  IADD3 R13, PT, PT, R12, -R19.reuse, RZ ;  /* 0x800000130c0d7210 */ /* 0x080fe40007ffe0ff */
[----:B------:R-:W-:-:S03]  /*0350*/  I2FP.F32.S32 R24, R19 ;  /* 0x0000001300187245 */ /* 0x000fc60000201400 */
[----:B------:R-:W-:Y:S01]  /*0360*/  FADD R20, R13, -1 ;  /* 0xbf8000000d147421 */ /* 0x000fe20000000000 */
[----:B------:R-:W-:-:S03]  /*0370*/  @!P4 FMUL R11, R11, 8388608 ;  /* 0x4b0000000b0bc820 */ /* 0x000fc60000400000 */
[----:B------:R-:W-:Y:S01]  /*0380*/  FFMA R13, R20, -R17, 0.14084610342979431152 ;  /* 0x3e1039f6140d7423 */ /* 0x000fe20000000811 */
[----:B------:R-:W-:-:S03]  /*0390*/  VIADD R18, R11, 0xc0d55555 ;  /* 0xc0d555550b127836 */ /* 0x000fc60000000000 */
[----:B------:R-:W-:Y:S02]  /*03a0*/  FFMA R13, R20, R13, -0.12148627638816833496 ;  /* 0xbdf8cdcc140d7423 */ /* 0x000fe4000000000d */
[----:B------:R-:W-:Y:S02]  /*03b0*/  LOP3.LUT R18, R18, 0xff800000, RZ, 0xc0, !PT ;  /* 0xff80000012127812 */ /* 0x000fe400078ec0ff */
[C---:B------:R-:W-:Y:S02]  /*03c0*/  FFMA R13, R20.reuse, R13, 0.13980610668659210205 ;  /* 0x3e0f2955140d7423 */ /* 0x040fe4000000000d */
[-C--:B0-----:R-:W-:Y:S02]  /*03d0*/  IADD3 R22, PT, PT, R11, -R18.reuse, RZ ;  /* 0x800000120b167210 */ /* 0x081fe40007ffe0ff */
[----:B------:R-:W-:Y:S01]  /*03e0*/  FFMA R21, R20, R13, -0.16684235632419586182 ;  /* 0xbe2ad8b914157423 */ /* 0x000fe2000000000d */
[----:B------:R-:W-:Y:S01]  /*03f0*/  FADD R13, -R15, 1 ;  /* 0x3f8000000f0d7421 */ /* 0x000fe20000000100 */
[----:B------:R-:W-:Y:S01]  /*0400*/  FSEL R15, R16, R15, !P1 ;  /* 0x0000000f100f7208 */ /* 0x000fe20004800000 */
[----:B------:R-:W-:Y:S01]  /*0410*/  FADD R22, R22, -1 ;  /* 0xbf80000016167421 */ /* 0x000fe20000000000 */
[----:B------:R-:W-:Y:S01]  /*0420*/  FFMA R21, R20, R21, 0.20012299716472625732 ;  /* 0x3e4ced0b14157423 */ /* 0x000fe20000000015 */
[----:B------:R-:W-:-:S02]  /*0430*/  I2FP.F32.S32 R18, R18 ;  /* 0x0000001200127245 */ /* 0x000fc40000201400 */
[----:B------:R-:W-:Y:S01]  /*0440*/  FSETP.GEU.AND P2, PT, R13, 1.175494350822287508e-38, PT ;  /* 0x008000000d00780b */ /* 0x000fe20003f4e000 */
[----:B------:R-:W-:Y:S01]  /*0450*/  FFMA R21, R20, R21, -0.24999669194221496582 ;  /* 0xbe7fff2214157423 */ /* 0x000fe20000000015 */
[----:B------:R-:W-:Y:S01]  /*0460*/  IADD3 R16, PT, PT, R15, -0x3f2aaaab, RZ ;  /* 0xc0d555550f107810 */ /* 0x000fe20007ffe0ff */
[----:B------:R-:W-:Y:S02]  /*0470*/  FFMA R25, R22, -R17, 0.14084610342979431152 ;  /* 0x3e1039f616197423 */ /* 0x000fe40000000811 */
[----:B------:R-:W-:Y:S01]  /*0480*/  FFMA R23, R20, R21, 0.33333182334899902344 ;  /* 0x3eaaaa7814177423 */ /* 0x000fe20000000015 */
[----:B------:R-:W-:Y:S01]  /*0490*/  FSEL R21, RZ, -23, P0 ;  /* 0xc1b80000ff157808 */ /* 0x000fe20000000000 */
[----:B------:R-:W-:Y:S01]  /*04a0*/  FFMA R25, R22, R25, -0.12148627638816833496 ;  /* 0xbdf8cdcc16197423 */ /* 0x000fe20000000019 */
[----:B------:R-:W-:Y:S01]  /*04b0*/  LOP3.LUT R16, R16, 0xff800000, RZ, 0xc0, !PT ;  /* 0xff80000010107812 */ /* 0x000fe200078ec0ff */
[----:B------:R-:W-:Y:S01]  /*04c0*/  FFMA R23, R20, R23, -0.5 ;  /* 0xbf00000014177423 */ /* 0x000fe20000000017 */
[----:B------:R-:W-:Y:S01]  /*04d0*/  FSETP.NEU.AND P0, PT, R12, RZ, PT ;  /* 0x000000ff0c00720b */ /* 0x000fe20003f0d000 */
[----:B------:R-:W-:Y:S01]  /*04e0*/  FFMA R21, R24, 1.1920928955078125e-07, R21 ;  /* 0x3400000018157823 */ /* 0x000fe20000000015 */
[----:B------:R-:W-:Y:S01]  /*04f0*/  FFMA R25, R22, R25, 0.13980610668659210205 ;  /* 0x3e0f295516197423 */ /* 0x000fe20000000019 */
[----:B------:R-:W-:Y:S01]  /*0500*/  FMUL R23, R20, R23 ;  /* 0x0000001714177220 */ /* 0x000fe20000400000 */
[----:B------:R-:W-:Y:S01]  /*0510*/  @!P2 FMUL R13, R13, 8388608 ;  /* 0x4b0000000d0da820 */ /* 0x000fe20000400000 */
[----:B------:R-:W-:-:S02]  /*0520*/  IMAD.IADD R19, R15, 0x1, -R16 ;  /* 0x000000010f137824 */ /* 0x000fc400078e0a10 */
[----:B------:R-:W-:Y:S01]  /*0530*/  FFMA R25, R22, R25, -0.16684235632419586182 ;  /* 0xbe2ad8b916197423 */ /* 0x000fe20000000019 */
[----:B------:R-:W-:Y:S01]  /*0540*/  FFMA R24, R20, R23, R20 ;  /* 0x0000001714187223 */ /* 0x000fe20000000014 */
[----:B------:R-:W-:Y:S01]  /*0550*/  IADD3 R23, PT, PT, R13, -0x3f2aaaab, RZ ;  /* 0xc0d555550d177810 */ /* 0x000fe20007ffe0ff */
[----:B------:R-:W-:Y:S02]  /*0560*/  FADD R20, R19, -1 ;  /* 0xbf80000013147421 */ /* 0x000fe40000000000 */
[----:B------:R-:W-:Y:S01]  /*0570*/  FFMA R19, R21, 0.69314718246459960938, R24 ;  /* 0x3f31721815137823 */ /* 0x000fe20000000018 */
[----:B------:R-:W-:Y:S01]  /*0580*/  FFMA R25, R22, R25, 0.20012299716472625732 ;  /* 0x3e4ced0b16197423 */ /* 0x000fe20000000019 */
[----:B------:R-:W-:Y:S01]  /*0590*/  LOP3.LUT R24, R23, 0xff800000, RZ, 0xc0, !PT ;  /* 0xff80000017187812 */ /* 0x000fe200078ec0ff */
[----:B------:R-:W-:Y:S02]  /*05a0*/  FFMA R21, R20, -R17, 0.14084610342979431152 ;  /* 0x3e1039f614157423 */ /* 0x000fe40000000811 */
[----:B------:R-:W-:Y:S01]  /*05b0*/  FFMA R25, R22, R25, -0.24999669194221496582 ;  /* 0xbe7fff2216197423 */ /* 0x000fe20000000019 */
[----:B------:R-:W-:Y:S01]  /*05c0*/  IADD3 R26, PT, PT, R13, -R24, RZ ;  /* 0x800000180d1a7210 */ /* 0x000fe20007ffe0ff */
[----:B------:R-:W-:-:S02]  /*05d0*/  FFMA R21, R20, R21, -0.12148627638816833496 ;  /* 0xbdf8cdcc14157423 */ /* 0x000fc40000000015 */
[----:B------:R-:W-:Y:S02]  /*05e0*/  FFMA R25, R22, R25, 0.33333182334899902344 ;  /* 0x3eaaaa7816197423 */ /* 0x000fe40000000019 */
[----:B------:R-:W-:Y:S01]  /*05f0*/  FADD R26, R26, -1 ;  /* 0xbf8000001a1a7421 */ /* 0x000fe20000000000 */
[----:B------:R-:W-:Y:S01]  /*0600*/  FFMA R21, R20, R21, 0.13980610668659210205 ;  /* 0x3e0f295514157423 */ /* 0x000fe20000000015 */
[----:B------:R-:W-:Y:S02]  /*0610*/  FFMA R25, R22, R25, -0.5 ;  /* 0xbf00000016197423 */ /* 0x000fe40000000019 */
[----:B------:R-:W-:Y:S01]  /*0620*/  FFMA R17, R26, -R17, 0.14084610342979431152 ;  /* 0x3e1039f61a117423 */ /* 0x000fe20000000811 */
[----:B------:R-:W-:Y:S01]  /*0630*/  FFMA R21, R20, R21, -0.16684235632419586182 ;  /* 0xbe2ad8b914157423 */ /* 0x000fe20000000015 */
[----:B------:R-:W-:Y:S02]  /*0640*/  FMUL R25, R22, R25 ;  /* 0x0000001916197220 */ /* 0x000fe40000400000 */
[----:B------:R-:W-:Y:S01]  /*0650*/  FFMA R17, R26, R17, -0.12148627638816833496 ;  /* 0xbdf8cdcc1a117423 */ /* 0x000fe20000000011 */
[----:B------:R-:W-:Y:S01]  /*0660*/  FFMA R21, R20, R21, 0.20012299716472625732 ;  /* 0x3e4ced0b14157423 */ /* 0x000fe20000000015 */
[----:B------:R-:W-:-:S02]  /*0670*/  FFMA R22, R22, R25, R22 ;  /* 0x0000001916167223 */ /* 0x000fc40000000016 */
[----:B------:R-:W-:Y:S01]  /*0680*/  FFMA R23, R26, R17, 0.13980610668659210205 ;  /* 0x3e0f29551a177423 */ /* 0x000fe20000000011 */
[----:B------:R-:W-:Y:S01]  /*0690*/  FFMA R21, R20, R21, -0.24999669194221496582 ;  /* 0xbe7fff2214157423 */ /* 0x000fe20000000015 */
[----:B------:R-:W-:Y:S02]  /*06a0*/  FSEL R17, RZ, -23, P4 ;  /* 0xc1b80000ff117808 */ /* 0x000fe40002000000 */
[----:B------:R-:W-:Y:S01]  /*06b0*/  FFMA R23, R26, R23, -0.16684235632419586182 ;  /* 0xbe2ad8b91a177423 */ /* 0x000fe20000000017 */
[----:B------:R-:W-:Y:S01]  /*06c0*/  FFMA R21, R20, R21, 0.33333182334899902344 ;  /* 0x3eaaaa7814157423 */ /* 0x000fe20000000015 */
[----:B------:R-:W-:Y:S01]  /*06d0*/  FSETP.NEU.AND P4, PT, R15, RZ, PT ;  /* 0x000000ff0f00720b */ /* 0x000fe20003f8d000 */
[----:B------:R-:W-:Y:S01]  /*06e0*/  FFMA R17, R18, 1.1920928955078125e-07, R17 ;  /* 0x3400000012117823 */ /* 0x000fe20000000011 */
[----:B------:R-:W-:Y:S01]  /*06f0*/  FFMA R23, R26, R23, 0.20012299716472625732 ;  /* 0x3e4ced0b1a177423 */ /* 0x000fe20000000017 */
[----:B------:R-:W-:Y:S01]  /*0700*/  FFMA R21, R20, R21, -0.5 ;  /* 0xbf00000014157423 */ /* 0x000fe20000000015 */
[----:B------:R-:W-:-:S02]  /*0710*/  IMAD.MOV.U32 R18, RZ, RZ, 0x7f800000 ;  /* 0x7f800000ff127424 */ /* 0x000fc400078e00ff */
[----:B------:R-:W-:Y:S01]  /*0720*/  FFMA R17, R17, 0.69314718246459960938, R22 ;  /* 0x3f31721811117823 */ /* 0x000fe20000000016 */
[----:B------:R-:W-:Y:S01]  /*0730*/  FFMA R23, R26, R23, -0.24999669194221496582 ;  /* 0xbe7fff221a177423 */ /* 0x000fe20000000017 */
[----:B------:R-:W-:Y:S01]  /*0740*/  FMUL R21, R20, R21 ;  /* 0x0000001514157220 */ /* 0x000fe20000400000 */
[----:B------:R-:W-:Y:S01]  /*0750*/  @P3 FFMA R19, R12, R18, +INF ;  /* 0x7f8000000c133423 */ /* 0x000fe20000000012 */
[----:B------:R-:W-:Y:S01]  /*0760*/  FSEL R12, RZ, -23, P1 ;  /* 0xc1b80000ff0c7808 */ /* 0x000fe20000800000 */
[----:B------:R-:W-:Y:S01]  /*0770*/  FFMA R25, R26, R23, 0.33333182334899902344 ;  /* 0x3eaaaa781a197423 */ /* 0x000fe20000000017 */
[----:B------:R-:W-:Y:S01]  /*0780*/  FFMA R20, R20, R21, R20 ;  /* 0x0000001514147223 */ /* 0x000fe20000000014 */
[----:B------:R-:W-:Y:S02]  /*0790*/  I2FP.F32.S32 R21, R16 ;  /* 0x0000001000157245 */ /* 0x000fe40000201400 */
[----:B------:R-:W-:Y:S01]  /*07a0*/  FSEL R16, RZ, -23, P2 ;  /* 0xc1b80000ff107808 */ /* 0x000fe20001000000 */
[C---:B------:R-:W-:Y:S01]  /*07b0*/  FFMA R25, R26.reuse, R25, -0.5 ;  /* 0xbf0000001a197423 */ /* 0x040fe20000000019 */
[----:B------:R-:W-:Y:S01]  /*07c0*/  ISETP.GT.U32.AND P2, PT, R13, 0x7f7fffff, PT ;  /* 0x7f7fffff0d00780c */ /* 0x000fe20003f44070 */
[----:B------:R-:W-:Y:S01]  /*07d0*/  FFMA R21, R21, 1.1920928955078125e-07, R12 ;  /* 0x3400000015157823 */ /* 0x000fe2000000000c */
[----:B------:R-:W-:Y:S01]  /*07e0*/  ISETP.GT.U32.AND P1, PT, R15, 0x7f7fffff, PT ;  /* 0x7f7fffff0f00780c */ /* 0x000fe20003f24070 */
[C---:B------:R-:W-:Y:S01]  /*07f0*/  FMUL R25, R26.reuse, R25 ;  /* 0x000000191a197220 */ /* 0x040fe20000400000 */
[----:B------:R-:W-:Y:S01]  /*0800*/  I2FP.F32.S32 R23, R24 ;  /* 0x0000001800177245 */ /* 0x000fe20000201400 */
[----:B------:R-:W-:Y:S01]  /*0810*/  FFMA R20, R21, 0.69314718246459960938, R20 ;  /* 0x3f31721815147823 */ /* 0x000fe20000000014 */
[----:B------:R-:W-:Y:S01]  /*0820*/  ISETP.GT.U32.AND P3, PT, R11, 0x7f7fffff, PT ;  /* 0x7f7fffff0b00780c */ /* 0x000fe20003f64070 */
[----:B------:R-:W-:Y:S01]  /*0830*/  FFMA R25, R26, R25, R26 ;  /* 0x000000191a197223 */ /* 0x000fe2000000001a */
[----:B------:R-:W-:Y:S01]  /*0840*/  FSEL R19, R19, -INF , P0 ;  /* 0xff80000013137808 */ /* 0x000fe20000000000 */
[----:B------:R-:W-:Y:S01]  /*0850*/  FFMA R16, R23, 1.1920928955078125e-07, R16 ;  /* 0x3400000017107823 */ /* 0x000fe20000000010 */
[----:B------:R-:W-:-:S03]  /*0860*/  FSETP.NEU.AND P0, PT, R13, RZ, PT ;  /* 0x000000ff0d00720b */ /* 0x000fc60003f0d000 */
[----:B------:R-:W-:Y:S01]  /*0870*/  FFMA R16, R16, 0.69314718246459960938, R25 ;  /* 0x3f31721810107823 */ /* 0x000fe20000000019 */
[-C--:B------:R-:W-:Y:S01]  /*0880*/  @P2 FFMA R16, R13, R18.reuse, +INF ;  /* 0x7f8000000d102423 */ /* 0x080fe20000000012 */
[----:B------:R-:W-:Y:S01]  /*0890*/  ISETP.NE.AND P2, PT, R6, RZ, PT ;  /* 0x000000ff0600720c */ /* 0x000fe20003f45270 */
[-C--:B------:R-:W-:Y:S01]  /*08a0*/  @P1 FFMA R20, R15, R18.reuse, +INF ;  /* 0x7f8000000f141423 */ /* 0x080fe20000000012 */
[----:B----4-:R-:W-:Y:S02]  /*08b0*/  I2FP.F32.S32 R15, R9 ;  /* 0x00000009000f7245 */ /* 0x010fe40000201400 */
[C---:B------:R-:W-:Y:S01]  /*08c0*/  @P3 FFMA R17, R11.reuse, R18, +INF ;  /* 0x7f8000000b113423 */ /* 0x040fe20000000012 */
[----:B------:R-:W-:Y:S02]  /*08d0*/  FSETP.NEU.AND P1, PT, R11, RZ, PT ;  /* 0x000000ff0b00720b */ /* 0x000fe40003f2d000 */
[----:B------:R-:W-:Y:S01]  /*08e0*/  FSEL R21, R20, -INF , P4 ;  /* 0xff80000014157808 */ /* 0x000fe20002000000 */
[----:B------:R-:W-:Y:S01]  /*08f0*/  FFMA R14, R15, R19, R14 ;  /* 0x000000130f0e7223 */ /* 0x000fe2000000000e */
[----:B------:R-:W-:-:S02]  /*0900*/  IADD3 R9, PT, PT, -R9, 0x1, RZ ;  /* 0x0000000109097810 */ /* 0x000fc40007ffe1ff */
[----:B------:R-:W-:Y:S01]  /*0910*/  FSEL R17, R17, -INF , P1 ;  /* 0xff80000011117808 */ /* 0x000fe20000800000 */
[----:B------:R-:W-:Y:S01]  /*0920*/  FFMA R10, R15, R21, R10 ;  /* 0x000000150f0a7223 */ /* 0x000fe2000000000a */
[----:B------:R-:W-:Y:S02]  /*0930*/  I2FP.F32.S32 R9, R9 ;  /* 0x0000000900097245 */ /* 0x000fe40000201400 */
[----:B------:R-:W-:-:S03]  /*0940*/  FSEL R11, R16, -INF , P0 ;  /* 0xff800000100b7808 */ /* 0x000fc60000000000 */
[C---:B------:R-:W-:Y:S02]  /*0950*/  FFMA R14, R9.reuse, R17, R14 ;  /* 0x00000011090e7223 */ /* 0x040fe4000000000e */
[----:B------:R-:W-:Y:S01]  /*0960*/  FFMA R10, R9, R11, R10 ;  /* 0x0000000b090a7223 */ /* 0x000fe2000000000a */
[----:B------:R-:W-:Y:S06]  /*0970*/  @P2 BRA `(.L_x_25) ;  /* 0xfffffff8000c2947 */ /* 0x000fec000383ffff */
.L_x_24:
[----:B------:R-:W-:Y:S02]  /*0980*/  IMAD.MOV.U32 R5, RZ, RZ, 0x437c0000 ;  /* 0x437c0000ff057424 */ /* 0x000fe400078e00ff */
[-C--:B------:R-:W-:Y:S01]  /*0990*/  FFMA.SAT R2, R14, R7.reuse, 0.5 ;  /* 0x3f0000000e027423 */ /* 0x080fe20000002007 */
[----:B------:R-:W-:Y:S01]  /*09a0*/  FFMA.SAT R7, R10, R7, 0.5 ;  /* 0x3f0000000a077423 */ /* 0x000fe20000002007 */
[----:B------:R-:W-:Y:S02]  /*09b0*/  BSSY.RECONVERGENT B0, `(.L_x_26) ;  /* 0x000001d000007945 */ /* 0x000fe40003800200 */
[-C--:B------:R-:W-:Y:S01]  /*09c0*/  FFMA.RM R2, R2, R5.reuse, 12582913 ;  /* 0x4b40000102027423 */ /* 0x080fe20000004005 */
[----:B------:R-:W-:-:S03]  /*09d0*/  FFMA.RM R7, R7, R5, 12582913 ;  /* 0x4b40000107077423 */ /* 0x000fc60000004005 */
[C---:B------:R-:W-:Y:S01]  /*09e0*/  FADD R3, R2.reuse, -12583039 ;  /* 0xcb40007f02037421 */ /* 0x040fe20000000000 */
[C---:B------:R-:W-:Y:S01]  /*09f0*/  FADD R5, R7.reuse, -12583039 ;  /* 0xcb40007f07057421 */ /* 0x040fe20000000000 */
[----:B------:R-:W-:Y:S02]  /*0a00*/  SHF.L.U32 R2, R2, 0x17, RZ ;  /* 0x0000001702027819 */ /* 0x000fe400000006ff */
[----:B------:R-:W-:Y:S01]  /*0a10*/  FFMA R3, R14, 1.4426950216293334961, -R3 ;  /* 0x3fb8aa3b0e037823 */ /* 0x000fe20000000803 */
[----:B------:R-:W-:Y:S01]  /*0a20*/  FFMA R5, R10, 1.4426950216293334961, -R5 ;  /* 0x3fb8aa3b0a057823 */ /* 0x000fe20000000805 */
[----:B------:R-:W-:Y:S02]  /*0a30*/  SHF.L.U32 R7, R7, 0x17, RZ ;  /* 0x0000001707077819 */ /* 0x000fe400000006ff */
[----:B------:R-:W-:Y:S01]  /*0a40*/  FFMA R3, R14, 1.925963033500011079e-08, R3 ;  /* 0x32a570600e037823 */ /* 0x000fe20000000003 */
[----:B------:R-:W-:-:S05]  /*0a50*/  FFMA R10, R10, 1.925963033500011079e-08, R5 ;  /* 0x32a570600a0a7823 */ /* 0x000fca0000000005 */
[----:B------:R-:W0:Y:S08]  /*0a60*/  MUFU.EX2 R3, R3 ;  /* 0x0000000300037308 */ /* 0x000e300000000800 */
[----:B------:R-:W1:Y:S01]  /*0a70*/  MUFU.EX2 R10, R10 ;  /* 0x0000000a000a7308 */ /* 0x000e620000000800 */
[----:B0-----:R-:W-:Y:S01]  /*0a80*/  FMUL R5, R2, R3 ;  /* 0x0000000302057220 */ /* 0x001fe20000400000 */
[----:B-----5:R-:W-:-:S03]  /*0a90*/  FADD R2, -R0, 1 ;  /* 0x3f80000000027421 */ /* 0x020fc60000000100 */
[----:B------:R-:W-:Y:S01]  /*0aa0*/  FMUL R0, R5, R0 ;  /* 0x0000000005007220 */ /* 0x000fe20000400000 */
[----:B-1----:R-:W-:-:S04]  /*0ab0*/  FMUL R7, R7, R10 ;  /* 0x0000000a07077220 */ /* 0x002fc80000400000 */
[----:B------:R-:W-:-:S04]  /*0ac0*/  FFMA R9, R7, R2, R0 ;  /* 0x0000000207097223 */ /* 0x000fc80000000000 */
[----:B------:R-:W0:Y:S08]  /*0ad0*/  MUFU.RCP R2, R9 ;  /* 0x0000000900027308 */ /* 0x000e300000001000 */
[----:B------:R-:W1:Y:S01]  /*0ae0*/  FCHK P0, R0, R9 ;  /* 0x0000000900007302 */ /* 0x000e620000000000 */
[----:B0-----:R-:W-:-:S04]  /*0af0*/  FFMA R3, -R9, R2, 1 ;  /* 0x3f80000009037423 */ /* 0x001fc80000000102 */
[----:B------:R-:W-:-:S04]  /*0b00*/  FFMA R3, R2, R3, R2 ;  /* 0x0000000302037223 */ /* 0x000fc80000000002 */
[----:B------:R-:W-:-:S04]  /*0b10*/  FFMA R2, R0, R3, RZ ;  /* 0x0000000300027223 */ /* 0x000fc800000000ff */
[----:B------:R-:W-:-:S04]  /*0b20*/  FFMA R5, -R9, R2, R0 ;  /* 0x0000000209057223 */ /* 0x000fc80000000100 */
[----:B------:R-:W-:Y:S01]  /*0b30*/  FFMA R7, R3, R5, R2 ;  /* 0x0000000503077223 */ /* 0x000fe20000000002 */
[----:B-1----:R-:W-:Y:S06]  /*0b40*/  @!P0 BRA `(.L_x_27) ;  /* 0x00000000000c8947 */ /* 0x002fec0003800000 */
[----:B------:R-:W-:-:S07]  /*0b50*/  MOV R2, 0xb70 ;  /* 0x00000b7000027802 */ /* 0x000fce0000000f00 */
[----:B------:R-:W-:Y:S05]  /*0b60*/  CALL.REL.NOINC `($__internal_1_$__cuda_sm3x_div_rn_noftz_f32_slowpath) ;  /* 0x0000000000187944 */ /* 0x000fea0003c00000 */
[----:B------:R-:W-:-:S07]  /*0b70*/  IMAD.MOV.U32 R7, RZ, RZ, R0 ;  /* 0x000000ffff077224 */ /* 0x000fce00078e0000 */
.L_x_27:
[----:B------:R-:W-:Y:S05]  /*0b80*/  BSYNC.RECONVERGENT B0 ;  /* 0x0000000000007941 */ /* 0x000fea0003800200 */
.L_x_26:
[----:B------:R-:W0:Y:S02]  /*0b90*/  LDC.64 R2, c[0x0][0x3a8] ;  /* 0x0000ea00ff027b82 */ /* 0x000e240000000a00 */
[----:B0-----:R-:W-:-:S05]  /*0ba0*/  IMAD.WIDE R4, R4, 0x4, R2 ;  /* 0x0000000404047825 */ /* 0x001fca00078e0202 */
[----:B------:R-:W-:Y:S01]  /*0bb0*/  STG.E desc[UR4][R4.64], R7 ;  /* 0x0000000704007986 */ /* 0x000fe2000c101904 */
[----:B------:R-:W-:Y:S05]  /*0bc0*/  EXIT ;  /* 0x000000000000794d */ /* 0x000fea0003800000 */
        .weak           $__internal_1_$__cuda_sm3x_div_rn_noftz_f32_slowpath
        .type           $__internal_1_$__cuda_sm3x_div_rn_noftz_f32_slowpath,@function
        .size           $__internal_1_$__cuda_sm3x_div_rn_noftz_f32_slowpath,(.L_x_41 - $__internal_1_$__cuda_sm3x_div_rn_noftz_f32_slowpath)
$__internal_1_$__cuda_sm3x_div_rn_noftz_f32_slowpath:
[--C-:B------:R-:W-:Y:S01]  /*0bd0*/  SHF.R.U32.HI R5, RZ, 0x17, R9.reuse ;  /* 0x00000017ff057819 */ /* 0x100fe20000011609 */
[----:B------:R-:W-:Y:S01]  /*0be0*/  BSSY.RECONVERGENT B1, `(.L_x_28) ;  /* 0x0000065000017945 */ /* 0x000fe20003800200 */
[----:B------:R-:W-:Y:S01]  /*0bf0*/  SHF.R.U32.HI R3, RZ, 0x17, R0 ;  /* 0x00000017ff037819 */ /* 0x000fe20000011600 */
[----:B------:R-:W-:Y:S01]  /*0c00*/  IMAD.MOV.U32 R6, RZ, RZ, R9 ;  /* 0x000000ffff067224 */ /* 0x000fe200078e0009 */
[----:B------:R-:W-:Y:S02]  /*0c10*/  LOP3.LUT R13, R5, 0xff, RZ, 0xc0, !PT ;  /* 0x000000ff050d7812 */ /* 0x000fe400078ec0ff */
[----:B------:R-:W-:Y:S02]  /*0c20*/  LOP3.LUT R10, R3, 0xff, RZ, 0xc0, !PT ;  /* 0x000000ff030a7812 */ /* 0x000fe400078ec0ff */
[----:B------:R-:W-:Y:S02]  /*0c30*/  IADD3 R11, PT, PT, R13, -0x1, RZ ;  /* 0xffffffff0d0b7810 */ /* 0x000fe40007ffe0ff */
[----:B------:R-:W-:-:S02]  /*0c40*/  IADD3 R8, PT, PT, R10, -0x1, RZ ;  /* 0xffffffff0a087810 */ /* 0x000fc40007ffe0ff */
[----:B------:R-:W-:Y:S02]  /*0c50*/  ISETP.GT.U32.AND P0, PT, R11, 0xfd, PT ;  /* 0x000000fd0b00780c */ /* 0x000fe40003f04070 */
[----:B------:R-:W-:Y:S02]  /*0c60*/  MOV R5, R0 ;  /* 0x0000000000057202 */ /* 0x000fe40000000f00 */
[----:B------:R-:W-:-:S13]  /*0c70*/  ISETP.GT.U32.OR P0, PT, R8, 0xfd, P0 ;  /* 0x000000fd0800780c */ /* 0x000fda0000704470 */
[----:B------:R-:W-:Y:S01]  /*0c80*/  @!P0 MOV R7, RZ ;  /* 0x000000ff00078202 */ /* 0x000fe20000000f00 */
[----:B------:R-:W-:Y:S06]  /*0c90*/  @!P0 BRA `(.L_x_29) ;  /* 0x0000000000608947 */ /* 0x000fec0003800000 */
[----:B------:R-:W-:Y:S02]  /*0ca0*/  FSETP.GTU.FTZ.AND P0, PT, |R0|, +INF , PT ;  /* 0x7f8000000000780b */ /* 0x000fe40003f1c200 */
[----:B------:R-:W-:Y:S02]  /*0cb0*/  FSETP.GTU.FTZ.AND P1, PT, |R9|, +INF , PT ;  /* 0x7f8000000900780b */ /* 0x000fe40003f3c200 */
[----:B------:R-:W-:Y:S02]  /*0cc0*/  MOV R3, R9 ;  /* 0x0000000900037202 */ /* 0x000fe40000000f00 */
        /* <DEDUP_REMOVED lines=16> */
[----:B------:R-:W-:Y:S01]  /*0dd0*/  @P0 MOV R7, RZ ;  /* 0x000000ff00070202 */ /* 0x000fe20000000f00 */
[----:B------:R-:W-:Y:S02]  /*0de0*/  @!P0 IMAD.MOV.U32 R7, RZ, RZ, -0x40 ;  /* 0xffffffc0ff078424 */ /* 0x000fe400078e00ff */
[----:B------:R-:W-:Y:S01]  /*0df0*/  @!P0 FFMA R5, R0, 1.84467440737095516160e+19, RZ ;  /* 0x5f80000000058823 */ /* 0x000fe200000000ff */
[----:B------:R-:W-:Y:S02]  /*0e00*/  @!P1 FFMA R6, R3, 1.84467440737095516160e+19, RZ ;  /* 0x5f80000003069823 */ /* 0x000fe400000000ff */
[----:B------:R-:W-:-:S07]  /*0e10*/  @!P1 IADD3 R7, PT, PT, R7, 0x40, RZ ;  /* 0x0000004007079810 */ /* 0x000fce0007ffe0ff */
.L_x_29:
[----:B------:R-:W-:Y:S01]  /*0e20*/  LEA R3, R13, 0xc0800000, 0x17 ;  /* 0xc08000000d037811 */ /* 0x000fe200078eb8ff */
[----:B------:R-:W-:Y:S03]  /*0e30*/  BSSY.RECONVERGENT B2, `(.L_x_34) ;  /* 0x0000036000027945 */ /* 0x000fe60003800200 */
[----:B------:R-:W-:Y:S02]  /*0e40*/  IADD3 R3, PT, PT, -R3, R6, RZ ;  /* 0x0000000603037210 */ /* 0x000fe40007ffe1ff */
[----:B------:R-:W-:Y:S02]  /*0e50*/  IADD3 R6, PT, PT, R10, -0x7f, RZ ;  /* 0xffffff810a067810 */ /* 0x000fe40007ffe0ff */
[----:B------:R-:W0:Y:S01]  /*0e60*/  MUFU.RCP R8, R3 ;  /* 0x0000000300087308 */ /* 0x000e220000001000 */
[----:B------:R-:W-:Y:S02]  /*0e70*/  FADD.FTZ R9, -R3, -RZ ;  /* 0x800000ff03097221 */ /* 0x000fe40000010100 */
[C---:B------:R-:W-:Y:S01]  /*0e80*/  IMAD R0, R6.reuse, -0x800000, R5 ;  /* 0xff80000006007824 */ /* 0x040fe200078e0205 */
[----:B------:R-:W-:-:S05]  /*0e90*/  IADD3 R6, PT, PT, R6, 0x7f, -R13 ;  /* 0x0000007f06067810 */ /* 0x000fca0007ffe80d */
[----:B------:R-:W-:Y:S02]  /*0ea0*/  IMAD.IADD R6, R6, 0x1, R7 ;  /* 0x0000000106067824 */ /* 0x000fe400078e0207 */
[----:B0-----:R-:W-:-:S04]  /*0eb0*/  FFMA R11, R8, R9, 1 ;  /* 0x3f800000080b7423 */ /* 0x001fc80000000009 */
[----:B------:R-:W-:-:S04]  /*0ec0*/  FFMA R10, R8, R11, R8 ;  /* 0x0000000b080a7223 */ /* 0x000fc80000000008 */
[----:B------:R-:W-:-:S04]  /*0ed0*/  FFMA R5, R0, R10, RZ ;  /* 0x0000000a00057223 */ /* 0x000fc800000000ff */
[----:B------:R-:W-:-:S04]  /*0ee0*/  FFMA R8, R9, R5, R0 ;  /* 0x0000000509087223 */ /* 0x000fc80000000000 */
[----:B------:R-:W-:-:S04]  /*0ef0*/  FFMA R11, R10, R8, R5 ;  /* 0x000000080a0b7223 */ /* 0x000fc80000000005 */
[----:B------:R-:W-:-:S04]  /*0f00*/  FFMA R8, R9, R11, R0 ;  /* 0x0000000b09087223 */ /* 0x000fc80000000000 */
[----:B------:R-:W-:-:S05]  /*0f10*/  FFMA R0, R10, R8, R11 ;  /* 0x000000080a007223 */ /* 0x000fca000000000b */
[----:B------:R-:W-:-:S04]  /*0f20*/  SHF.R.U32.HI R3, RZ, 0x17, R0 ;  /* 0x00000017ff037819 */ /* 0x000fc80000011600 */
[----:B------:R-:W-:-:S04]  /*0f30*/  LOP3.LUT R3, R3, 0xff, RZ, 0xc0, !PT ;  /* 0x000000ff03037812 */ /* 0x000fc800078ec0ff */
[----:B------:R-:W-:-:S04]  /*0f40*/  IADD3 R7, PT, PT, R3, R6, RZ ;  /* 0x0000000603077210 */ /* 0x000fc80007ffe0ff */
        /* <DEDUP_REMOVED lines=11> */
[CCC-:B------:R-:W-:Y:S01]  /*1000*/  FFMA.RM R6, R10.reuse, R8.reuse, R11.reuse ;  /* 0x000000080a067223 */ /* 0x1c0fe2000000400b */
[C---:B------:R-:W-:Y:S02]  /*1010*/  ISETP.NE.AND P2, PT, R7.reuse, RZ, PT ;  /* 0x000000ff0700720c */ /* 0x040fe40003f45270 */
[----:B------:R-:W-:Y:S02]  /*1020*/  ISETP.NE.AND P1, PT, R7, RZ, PT ;  /* 0x000000ff0700720c */ /* 0x000fe40003f25270 */
[----:B------:R-:W-:Y:S01]  /*1030*/  LOP3.LUT R5, R3, 0x7fffff, RZ, 0xc0, !PT ;  /* 0x007fffff03057812 */ /* 0x000fe200078ec0ff */
[----:B------:R-:W-:Y:S01]  /*1040*/  FFMA.RP R3, R10, R8, R11 ;  /* 0x000000080a037223 */ /* 0x000fe2000000800b */
[----:B------:R-:W-:Y:S01]  /*1050*/  IADD3 R8, PT, PT, R7, 0x20, RZ ;  /* 0x0000002007087810 */ /* 0x000fe20007ffe0ff */
[----:B------:R-:W-:Y:S01]  /*1060*/  IMAD.MOV R7, RZ, RZ, -R7 ;  /* 0x000000ffff077224 */ /* 0x000fe200078e0a07 */
[----:B------:R-:W-:-:S02]  /*1070*/  LOP3.LUT R5, R5, 0x800000, RZ, 0xfc, !PT ;  /* 0x0080000005057812 */ /* 0x000fc400078efcff */
[----:B------:R-:W-:Y:S02]  /*1080*/  FSETP.NEU.FTZ.AND P0, PT, R3, R6, PT ;  /* 0x000000060300720b */ /* 0x000fe40003f1d000 */
[----:B------:R-:W-:Y:S02]  /*1090*/  SHF.L.U32 R8, R5, R8, RZ ;  /* 0x0000000805087219 */ /* 0x000fe400000006ff */
[----:B------:R-:W-:Y:S02]  /*10a0*/  SEL R6, R7, RZ, P2 ;  /* 0x000000ff07067207 */ /* 0x000fe40001000000 */
[----:B------:R-:W-:Y:S02]  /*10b0*/  ISETP.NE.AND P1, PT, R8, RZ, P1 ;  /* 0x000000ff0800720c */ /* 0x000fe40000f25270 */
[----:B------:R-:W-:Y:S02]  /*10c0*/  SHF.R.U32.HI R6, RZ, R6, R5 ;  /* 0x00000006ff067219 */ /* 0x000fe40000011605 */
[----:B------:R-:W-:-:S02]  /*10d0*/  PLOP3.LUT P0, PT, P0, P1, PT, 0xf8, 0x8f ;  /* 0x00000000008f781c */ /* 0x000fc40000703f70 */
[----:B------:R-:W-:Y:S02]  /*10e0*/  SHF.R.U32.HI R8, RZ, 0x1, R6 ;  /* 0x00000001ff087819 */ /* 0x000fe40000011606 */
[----:B------:R-:W-:-:S04]  /*10f0*/  SEL R3, RZ, 0x1, !P0 ;  /* 0x00000001ff037807 */ /* 0x000fc80004000000 */
[----:B------:R-:W-:-:S04]  /*1100*/  LOP3.LUT R3, R3, 0x1, R8, 0xf8, !PT ;  /* 0x0000000103037812 */ /* 0x000fc800078ef808 */
[----:B------:R-:W-:-:S04]  /*1110*/  LOP3.LUT R3, R3, R6, RZ, 0xc0, !PT ;  /* 0x0000000603037212 */ /* 0x000fc800078ec0ff */
[----:B------:R-:W-:-:S04]  /*1120*/  IADD3 R3, PT, PT, R8, R3, RZ ;  /* 0x0000000308037210 */ /* 0x000fc80007ffe0ff */
[----:B------:R-:W-:Y:S01]  /*1130*/  LOP3.LUT R0, R3, R0, RZ, 0xfc, !PT ;  /* 0x0000000003007212 */ /* 0x000fe200078efcff */
[----:B------:R-:W-:Y:S06]  /*1140*/  BRA `(.L_x_37) ;  /* 0x0000000000107947 */ /* 0x000fec0003800000 */
.L_x_36:
[----:B------:R-:W-:-:S04]  /*1150*/  LOP3.LUT R0, R0, 0x80000000, RZ, 0xc0, !PT ;  /* 0x8000000000007812 */ /* 0x000fc800078ec0ff */
[----:B------:R-:W-:Y:S01]  /*1160*/  LOP3.LUT R0, R0, 0x7f800000, RZ, 0xfc, !PT ;  /* 0x7f80000000007812 */ /* 0x000fe200078efcff */
[----:B------:R-:W-:Y:S06]  /*1170*/  BRA `(.L_x_37) ;  /* 0x0000000000047947 */ /* 0x000fec0003800000 */
.L_x_35:
[----:B------:R-:W-:-:S07]  /*1180*/  LEA R0, R6, R0, 0x17 ;  /* 0x0000000006007211 */ /* 0x000fce00078eb8ff */
.L_x_37:
[----:B------:R-:W-:Y:S05]  /*1190*/  BSYNC.RECONVERGENT B2 ;  /* 0x0000000000027941 */ /* 0x000fea0003800200 */
.L_x_34:
[----:B------:R-:W-:Y:S05]  /*11a0*/  BRA `(.L_x_38) ;  /* 0x0000000000207947 */ /* 0x000fea0003800000 */
.L_x_33:
[----:B------:R-:W-:-:S04]  /*11b0*/  LOP3.LUT R0, R6, 0x80000000, R5, 0x48, !PT ;  /* 0x8000000006007812 */ /* 0x000fc800078e4805 */
[----:B------:R-:W-:Y:S01]  /*11c0*/  LOP3.LUT R0, R0, 0x7f800000, RZ, 0xfc, !PT ;  /* 0x7f80000000007812 */ /* 0x000fe200078efcff */
[----:B------:R-:W-:Y:S06]  /*11d0*/  BRA `(.L_x_38) ;  /* 0x0000000000147947 */ /* 0x000fec0003800000 */
.L_x_32:
[----:B------:R-:W-:Y:S01]  /*11e0*/  LOP3.LUT R0, R6, 0x80000000, R5, 0x48, !PT ;  /* 0x8000000006007812 */ /* 0x000fe200078e4805 */
[----:B------:R-:W-:Y:S06]  /*11f0*/  BRA `(.L_x_38) ;  /* 0x00000000000c7947 */ /* 0x000fec0003800000 */
.L_x_31:
[----:B------:R-:W0:Y:S01]  /*1200*/  MUFU.RSQ R0, -QNAN ;  /* 0xffc0000000007908 */ /* 0x000e220000001400 */
[----:B------:R-:W-:Y:S05]  /*1210*/  BRA `(.L_x_38) ;  /* 0x0000000000047947 */ /* 0x000fea0003800000 */
.L_x_30:
[----:B------:R-:W-:-:S07]  /*1220*/  FADD.FTZ R0, R0, R3 ;  /* 0x0000000300007221 */ /* 0x000fce0000010000 */
.L_x_38:
[----:B------:R-:W-:Y:S05]  /*1230*/  BSYNC.RECONVERGENT B1 ;  /* 0x0000000000017941 */ /* 0x000fea0003800200 */
.L_x_28:
[----:B------:R-:W-:-:S04]  /*1240*/  HFMA2 R3, -RZ, RZ, 0, 0 ;  /* 0x00000000ff037431 */ /* 0x000fc800000001ff */
[----:B0-----:R-:W-:Y:S05]  /*1250*/  RET.REL.NODEC R2 `(_Z9compute_zPiS_S_PfS0_S0_S0_) ;  /* 0xffffffec02687950 */ /* 0x001fea0003c3ffff */
.L_x_39:
        /* <DEDUP_REMOVED lines=10> */
.L_x_41:


//--------------------- .nv.shared.reserved.0     --------------------------
	.section	.nv.shared.reserved.0,"aw",@nobits
	.weak		__nv_reservedSMEM_offset_0_alias
	.size		__nv_reservedSMEM_offset_0_alias, 0, 64
	.other		__nv_reservedSMEM_offset_0_alias,@"STO_CUDA_RESERVED_SHARED STV_DEFAULT"
__nv_reservedSMEM_offset_0_alias:
	.zero		0
	.zero		64


//--------------------- .nv.constant0._Z13compute_thetaPiS_S_PfS0_S0_S0_ --------------------------
	.section	.nv.constant0._Z13compute_thetaPiS_S_PfS0_S0_S0_,"a",@progbits
	.sectionflags	@""
	.align	4
.nv.constant0._Z13compute_thetaPiS_S_PfS0_S0_S0_:
	.zero		952


//--------------------- .nv.constant0._Z9compute_zPiS_S_PfS0_S0_S0_ --------------------------
	.section	.nv.constant0._Z9compute_zPiS_S_PfS0_S0_S0_,"a",@progbits
	.sectionflags	@""
	.align	4
.nv.constant0._Z9compute_zPiS_S_PfS0_S0_S0_:
	.zero		952


//--------------------- SYMBOLS --------------------------

	.type		.nv.reservedSmem.offset0,@object
	.size		.nv.reservedSmem.offset0,0x4
